	.headerflags	@"EF_CUDA_TEXMODE_UNIFIED EF_CUDA_64BIT_ADDRESS EF_CUDA_ACCELERATORS EF_CUDA_SM90 EF_CUDA_VIRTUAL_SM(EF_CUDA_SM90)"
	.elftype	@"ET_EXEC"


//--------------------- .nv.info                  --------------------------
	.section	.nv.info,"",@"SHT_CUDA_INFO"
	.align	4


	//----- nvinfo : EIATTR_REGCOUNT
	.align		4
        /*0000*/ 	.byte	0x04, 0x2f
        /*0002*/ 	.short	(.L_1 - .L_0)
	.align		4
.L_0:
        /*0004*/ 	.word	index@(triton_poi_fused_max_pool2d_with_indices_4)
        /*0008*/ 	.word	0x00000050


	//----- nvinfo : EIATTR_MIN_STACK_SIZE
	.align		4
.L_1:
        /*000c*/ 	.byte	0x04, 0x12
        /*000e*/ 	.short	(.L_3 - .L_2)
	.align		4
.L_2:
        /*0010*/ 	.word	index@(triton_poi_fused_max_pool2d_with_indices_4)
        /*0014*/ 	.word	0x00000008


	//----- nvinfo : EIATTR_FRAME_SIZE
	.align		4
.L_3:
        /*0018*/ 	.byte	0x04, 0x11
        /*001a*/ 	.short	(.L_5 - .L_4)
	.align		4
.L_4:
        /*001c*/ 	.word	index@(triton_poi_fused_max_pool2d_with_indices_4)
        /*0020*/ 	.word	0x00000008


	//----- nvinfo : EIATTR_MIN_STACK_SIZE
	.align		4
.L_5:
        /*0024*/ 	.byte	0x04, 0x12
        /*0026*/ 	.short	(.L_7 - .L_6)
	.align		4
.L_6:
        /*0028*/ 	.word	index@(triton_poi_fused_max_pool2d_with_indices_4)
        /*002c*/ 	.word	0x00000008
.L_7:


//--------------------- .nv.info.triton_poi_fused_max_pool2d_with_indices_4 --------------------------
	.section	.nv.info.triton_poi_fused_max_pool2d_with_indices_4,"",@"SHT_CUDA_INFO"
	.sectionflags	@""
	.align	4


	//----- nvinfo : EIATTR_CUDA_API_VERSION
	.align		4
        /*0000*/ 	.byte	0x04, 0x37
        /*0002*/ 	.short	(.L_9 - .L_8)
.L_8:
        /*0004*/ 	.word	0x0000007c


	//----- nvinfo : EIATTR_KPARAM_INFO
	.align		4
.L_9:
        /*0008*/ 	.byte	0x04, 0x17
        /*000a*/ 	.short	(.L_11 - .L_10)
.L_10:
        /*000c*/ 	.word	0x00000000
        /*0010*/ 	.short	0x0003
        /*0012*/ 	.short	0x0018
        /*0014*/ 	.byte	0x00, 0xf0, 0x11, 0x00


	//----- nvinfo : EIATTR_KPARAM_INFO
	.align		4
.L_11:
        /*0018*/ 	.byte	0x04, 0x17
        /*001a*/ 	.short	(.L_13 - .L_12)
.L_12:
        /*001c*/ 	.word	0x00000000
        /*0020*/ 	.short	0x0002
        /*0022*/ 	.short	0x0010
        /*0024*/ 	.byte	0x00, 0xf4, 0x21, 0x00


	//----- nvinfo : EIATTR_KPARAM_INFO
	.align		4
.L_13:
        /*0028*/ 	.byte	0x04, 0x17
        /*002a*/ 	.short	(.L_15 - .L_14)
.L_14:
        /*002c*/ 	.word	0x00000000
        /*0030*/ 	.short	0x0001
        /*0032*/ 	.short	0x0008
        /*0034*/ 	.byte	0x00, 0xf4, 0x21, 0x00


	//----- nvinfo : EIATTR_KPARAM_INFO
	.align		4
.L_15:
        /*0038*/ 	.byte	0x04, 0x17
        /*003a*/ 	.short	(.L_17 - .L_16)
.L_16:
        /*003c*/ 	.word	0x00000000
        /*0040*/ 	.short	0x0000
        /*0042*/ 	.short	0x0000
        /*0044*/ 	.byte	0x00, 0xf4, 0x21, 0x00


	//----- nvinfo : EIATTR_SPARSE_MMA_MASK
	.align		4
.L_17:
        /*0048*/ 	.byte	0x03, 0x50
        /*004a*/ 	.short	0x0000


	//----- nvinfo : EIATTR_MAXREG_COUNT
	.align		4
        /*004c*/ 	.byte	0x03, 0x1b
        /*004e*/ 	.short	0x00ff


	//----- nvinfo : EIATTR_EXIT_INSTR_OFFSETS
	.align		4
        /*0050*/ 	.byte	0x04, 0x1c
        /*0052*/ 	.short	(.L_19 - .L_18)


	//   ....[0]....
.L_18:
        /*0054*/ 	.word	0x00002c20


	//----- nvinfo : EIATTR_REQNTID
	.align		4
.L_19:
        /*0058*/ 	.byte	0x04, 0x10
        /*005a*/ 	.short	(.L_21 - .L_20)
.L_20:
        /*005c*/ 	.word	0x00000080
        /*0060*/ 	.word	0x00000001
        /*0064*/ 	.word	0x00000001


	//----- nvinfo : EIATTR_CBANK_PARAM_SIZE
	.align		4
.L_21:
        /*0068*/ 	.byte	0x03, 0x19
        /*006a*/ 	.short	0x001c


	//----- nvinfo : EIATTR_PARAM_CBANK
	.align		4
        /*006c*/ 	.byte	0x04, 0x0a
        /*006e*/ 	.short	(.L_23 - .L_22)
	.align		4
.L_22:
        /*0070*/ 	.word	index@(.nv.constant0.triton_poi_fused_max_pool2d_with_indices_4)
        /*0074*/ 	.short	0x0210
        /*0076*/ 	.short	0x001c


	//----- nvinfo : EIATTR_SW_WAR
	.align		4
.L_23:
        /*0078*/ 	.byte	0x04, 0x36
        /*007a*/ 	.short	(.L_25 - .L_24)
.L_24:
        /*007c*/ 	.word	0x00000008
.L_25:


//--------------------- .nv.callgraph             --------------------------
	.section	.nv.callgraph,"",@"SHT_CUDA_CALLGRAPH"
	.align	4
	.sectionentsize	8
	.align		4
        /*0000*/ 	.word	0x00000000
	.align		4
        /*0004*/ 	.word	0xffffffff
	.align		4
        /*0008*/ 	.word	0x00000000
	.align		4
        /*000c*/ 	.word	0xfffffffe
	.align		4
        /*0010*/ 	.word	0x00000000
	.align		4
        /*0014*/ 	.word	0xfffffffd
	.align		4
        /*0018*/ 	.word	0x00000000
	.align		4
        /*001c*/ 	.word	0xfffffffc


//--------------------- .text.triton_poi_fused_max_pool2d_with_indices_4 --------------------------
	.section	.text.triton_poi_fused_max_pool2d_with_indices_4,"ax",@progbits
	.sectionflags	@"SHF_BARRIERS=1"
	.align	128
        .global         triton_poi_fused_max_pool2d_with_indices_4
        .type           triton_poi_fused_max_pool2d_with_indices_4,@function
        .size           triton_poi_fused_max_pool2d_with_indices_4,(.L_x_1 - triton_poi_fused_max_pool2d_with_indices_4)
        .other          triton_poi_fused_max_pool2d_with_indices_4,@"STO_CUDA_ENTRY STV_DEFAULT"
triton_poi_fused_max_pool2d_with_indices_4:
.text.triton_poi_fused_max_pool2d_with_indices_4:
[----:B------:R-:W0:Y:S01]  /*0000*/  LDC R1, c[0x0][0x28] ;  /* 0x00000a00ff017b82 */ /* 0x000e220000000800 */
[----:B------:R-:W1:Y:S07]  /*0010*/  S2R R2, SR_TID.X ;  /* 0x0000000000027919 */ /* 0x000e6e0000002100 */
[----:B------:R-:W2:Y:S01]  /*0020*/  LDC.64 R20, c[0x0][0x210] ;  /* 0x00008400ff147b82 */ /* 0x000ea20000000a00 */
[----:B------:R-:W-:Y:S02]  /*0030*/  CS2R R8, SRZ ;  /* 0x0000000000087805 */ /* 0x000fe4000001ff00 */
[----:B------:R-:W-:Y:S01]  /*0040*/  CS2R R10, SRZ ;  /* 0x00000000000a7805 */ /* 0x000fe2000001ff00 */
[----:B------:R-:W3:Y:S01]  /*0050*/  S2R R0, SR_CTAID.X ;  /* 0x0000000000007919 */ /* 0x000ee20000002500 */
[----:B------:R-:W-:-:S02]  /*0060*/  CS2R R12, SRZ ;  /* 0x00000000000c7805 */ /* 0x000fc4000001ff00 */
[----:B------:R-:W-:Y:S01]  /*0070*/  CS2R R14, SRZ ;  /* 0x00000000000e7805 */ /* 0x000fe2000001ff00 */
[----:B------:R-:W-:Y:S01]  /*0080*/  ULDC.64 UR6, c[0x0][0x208] ;  /* 0x0000820000067ab9 */ /* 0x000fe20000000a00 */
[----:B0-----:R-:W-:Y:S01]  /*0090*/  VIADD R1, R1, 0xfffffff8 ;  /* 0xfffffff801017836 */ /* 0x001fe20000000000 */
[----:B------:R-:W-:Y:S01]  /*00a0*/  CS2R R22, SRZ ;  /* 0x0000000000167805 */ /* 0x000fe2000001ff00 */
[----:B------:R-:W0:Y:S01]  /*00b0*/  S2UR UR5, SR_CgaCtaId ;  /* 0x00000000000579c3 */ /* 0x000e220000008800 */
[----:B------:R-:W-:Y:S01]  /*00c0*/  UMOV UR4, 0x400 ;  /* 0x0000040000047882 */ /* 0x000fe20000000000 */
[----:B------:R-:W-:Y:S01]  /*00d0*/  ULDC.64 UR8, c[0x0][0x220] ;  /* 0x0000880000087ab9 */ /* 0x000fe20000000a00 */
[----:B-1----:R-:W-:Y:S02]  /*00e0*/  IMAD.SHL.U32 R24, R2, 0x8, RZ ;  /* 0x0000000802187824 */ /* 0x002fe400078e00ff */
[----:B---3--:R-:W-:-:S03]  /*00f0*/  IMAD.SHL.U32 R34, R0, 0x400, RZ ;  /* 0x0000040000227824 */ /* 0x008fc600078e00ff */
[----:B------:R-:W-:-:S04]  /*0100*/  LOP3.LUT R24, R24, 0x3f8, RZ, 0xc0, !PT ;  /* 0x000003f818187812 */ /* 0x000fc800078ec0ff */
[----:B------:R-:W-:-:S05]  /*0110*/  LOP3.LUT R4, R34, R24, RZ, 0xfc, !PT ;  /* 0x0000001822047212 */ /* 0x000fca00078efcff */
[----:B------:R-:W-:-:S05]  /*0120*/  IMAD.HI R0, R4, 0x2aaaaaab, RZ ;  /* 0x2aaaaaab04007827 */ /* 0x000fca00078e02ff */
[----:B------:R-:W-:-:S04]  /*0130*/  SHF.R.U32.HI R3, RZ, 0x1f, R0 ;  /* 0x0000001fff037819 */ /* 0x000fc80000011600 */
[CC--:B------:R-:W-:Y:S02]  /*0140*/  LEA.HI.SX32 R5, R0.reuse, R3.reuse, 0x1d ;  /* 0x0000000300057211 */ /* 0x0c0fe400078feaff */
[----:B------:R-:W-:Y:S02]  /*0150*/  LEA.HI.SX32 R0, R0, R3, 0x18 ;  /* 0x0000000300007211 */ /* 0x000fe400078fc2ff */
[----:B------:R-:W-:Y:S01]  /*0160*/  SHF.R.S32.HI R2, RZ, 0x1f, R5 ;  /* 0x0000001fff027819 */ /* 0x000fe20000011405 */
[----:B------:R-:W-:Y:S01]  /*0170*/  IMAD R30, R5, -0x30, R4 ;  /* 0xffffffd0051e7824 */ /* 0x000fe200078e0204 */
[----:B------:R-:W-:Y:S02]  /*0180*/  LEA.HI R3, R0, R0, RZ, 0x5 ;  /* 0x0000000000037211 */ /* 0x000fe400078f28ff */
[----:B------:R-:W-:Y:S02]  /*0190*/  LEA.HI R2, R2, R5, RZ, 0x5 ;  /* 0x0000000502027211 */ /* 0x000fe400078f28ff */
[----:B------:R-:W-:-:S02]  /*01a0*/  LOP3.LUT R3, R3, 0xffffffe0, RZ, 0xc0, !PT ;  /* 0xffffffe003037812 */ /* 0x000fc400078ec0ff */
[----:B------:R-:W-:-:S03]  /*01b0*/  LOP3.LUT R2, R2, 0xffffffe0, RZ, 0xc0, !PT ;  /* 0xffffffe002027812 */ /* 0x000fc600078ec0ff */
[----:B------:R-:W-:Y:S02]  /*01c0*/  IMAD.IADD R18, R0, 0x1, -R3 ;  /* 0x0000000100127824 */ /* 0x000fe400078e0a03 */
[----:B------:R-:W-:-:S03]  /*01d0*/  IMAD.IADD R17, R5, 0x1, -R2 ;  /* 0x0000000105117824 */ /* 0x000fc600078e0a02 */
[----:B------:R-:W-:Y:S01]  /*01e0*/  ISETP.GT.AND P1, PT, R18, RZ, PT ;  /* 0x000000ff1200720c */ /* 0x000fe20003f24270 */
[----:B------:R-:W-:Y:S01]  /*01f0*/  IMAD R29, R0, 0x40, R17 ;  /* 0x00000040001d7824 */ /* 0x000fe200078e0211 */
[C---:B------:R-:W-:Y:S02]  /*0200*/  ISETP.GT.AND P0, PT, R17.reuse, RZ, PT ;  /* 0x000000ff1100720c */ /* 0x040fe40003f04270 */
[----:B------:R-:W-:Y:S01]  /*0210*/  ISETP.GT.AND P1, PT, R17, -0x1, P1 ;  /* 0xffffffff1100780c */ /* 0x000fe20000f24270 */
[----:B------:R-:W-:Y:S01]  /*0220*/  IMAD R29, R29, 0x60, RZ ;  /* 0x000000601d1d7824 */ /* 0x000fe200078e02ff */
[----:B------:R-:W-:-:S03]  /*0230*/  ISETP.GT.AND P2, PT, R18, RZ, P0 ;  /* 0x000000ff1200720c */ /* 0x000fc60000744270 */
[C---:B------:R-:W-:Y:S02]  /*0240*/  VIADD R33, R29.reuse, 0xfffff3d0 ;  /* 0xfffff3d01d217836 */ /* 0x040fe40000000000 */
[----:B------:R-:W-:Y:S02]  /*0250*/  VIADD R31, R29, 0xfffff400 ;  /* 0xfffff4001d1f7836 */ /* 0x000fe40000000000 */
[C---:B------:R-:W-:Y:S02]  /*0260*/  IMAD.IADD R2, R30.reuse, 0x1, R33 ;  /* 0x000000011e027824 */ /* 0x040fe400078e0221 */
[----:B------:R-:W-:Y:S02]  /*0270*/  IMAD.IADD R6, R30, 0x1, R31 ;  /* 0x000000011e067824 */ /* 0x000fe400078e021f */
[----:B--2---:R-:W-:-:S04]  /*0280*/  IMAD.WIDE R2, R2, 0x4, R20 ;  /* 0x0000000402027825 */ /* 0x004fc800078e0214 */
[----:B------:R-:W-:Y:S01]  /*0290*/  IMAD.WIDE R6, R6, 0x4, R20 ;  /* 0x0000000406067825 */ /* 0x000fe200078e0214 */
[----:B------:R-:W2:Y:S04]  /*02a0*/  @P2 LDG.E.128 R8, desc[UR6][R2.64] ;  /* 0x0000000602082981 */ /* 0x000ea8000c1e1d00 */
[----:B------:R-:W3:Y:S01]  /*02b0*/  @P1 LDG.E.128 R12, desc[UR6][R6.64] ;  /* 0x00000006060c1981 */ /* 0x000ee2000c1e1d00 */
[----:B------:R-:W-:Y:S01]  /*02c0*/  VIADD R35, R29, 0xfffff430 ;  /* 0xfffff4301d237836 */ /* 0x000fe20000000000 */
[----:B------:R-:W-:Y:S02]  /*02d0*/  CS2R R20, SRZ ;  /* 0x0000000000147805 */ /* 0x000fe4000001ff00 */
[----:B--2---:R-:W-:Y:S02]  /*02e0*/  SEL R19, R8, 0xff800000, P2 ;  /* 0xff80000008137807 */ /* 0x004fe40001000000 */
[----:B------:R-:W-:-:S02]  /*02f0*/  SEL R8, R9, 0xff800000, P2 ;  /* 0xff80000009087807 */ /* 0x000fc40001000000 */
[----:B---3--:R-:W-:Y:S02]  /*0300*/  SEL R0, R12, 0xff800000, P1 ;  /* 0xff8000000c007807 */ /* 0x008fe40000800000 */
[----:B------:R-:W-:Y:S02]  /*0310*/  SEL R5, R13, 0xff800000, P1 ;  /* 0xff8000000d057807 */ /* 0x000fe40000800000 */
[----:B------:R-:W-:Y:S02]  /*0320*/  FSETP.GT.AND P6, PT, R0, R19, PT ;  /* 0x000000130000720b */ /* 0x000fe40003fc4000 */
[----:B------:R-:W-:Y:S02]  /*0330*/  SEL R9, R10, 0xff800000, P2 ;  /* 0xff8000000a097807 */ /* 0x000fe40001000000 */
[----:B------:R-:W-:Y:S02]  /*0340*/  SEL R14, R14, 0xff800000, P1 ;  /* 0xff8000000e0e7807 */ /* 0x000fe40000800000 */
[----:B------:R-:W-:-:S02]  /*0350*/  FSETP.GT.AND P5, PT, R5, R8, PT ;  /* 0x000000080500720b */ /* 0x000fc40003fa4000 */
[----:B------:R-:W-:Y:S02]  /*0360*/  FSETP.GT.AND P4, PT, R14, R9, PT ;  /* 0x000000090e00720b */ /* 0x000fe40003f84000 */
[C---:B------:R-:W-:Y:S02]  /*0370*/  FSETP.NAN.AND P3, PT, R0.reuse, R0, PT ;  /* 0x000000000000720b */ /* 0x040fe40003f68000 */
[----:B------:R-:W-:Y:S02]  /*0380*/  SEL R2, R11, 0xff800000, P2 ;  /* 0xff8000000b027807 */ /* 0x000fe40001000000 */
[----:B------:R-:W-:Y:S02]  /*0390*/  P2R R10, PR, RZ, 0x20 ;  /* 0x00000020ff0a7803 */ /* 0x000fe40000000000 */
[----:B------:R-:W-:Y:S02]  /*03a0*/  P2R R11, PR, RZ, 0x10 ;  /* 0x00000010ff0b7803 */ /* 0x000fe40000000000 */
[----:B------:R-:W-:-:S02]  /*03b0*/  @!P6 SEL R0, R0, R19, P3 ;  /* 0x000000130000e207 */ /* 0x000fc40001800000 */
[----:B------:R-:W-:Y:S01]  /*03c0*/  FSETP.NAN.AND P3, PT, R5, R5, PT ;  /* 0x000000050500720b */ /* 0x000fe20003f68000 */
[----:B------:R1:W-:Y:S01]  /*03d0*/  STL.64 [R1], R10 ;  /* 0x0000000a01007387 */ /* 0x0003e20000100a00 */
[----:B------:R-:W-:Y:S02]  /*03e0*/  SEL R15, R15, 0xff800000, P1 ;  /* 0xff8000000f0f7807 */ /* 0x000fe40000800000 */
[----:B------:R-:W-:Y:S02]  /*03f0*/  @!P5 SEL R5, R5, R8, P3 ;  /* 0x000000080505d207 */ /* 0x000fe40001800000 */
[----:B------:R-:W-:Y:S01]  /*0400*/  FSETP.NAN.AND P3, PT, R14, R14, PT ;  /* 0x0000000e0e00720b */ /* 0x000fe20003f68000 */
[----:B------:R-:W-:Y:S01]  /*0410*/  VIADD R39, R29, 0xffffffd0 ;  /* 0xffffffd01d277836 */ /* 0x000fe20000000000 */
[----:B------:R-:W-:Y:S02]  /*0420*/  ISETP.GT.AND P0, PT, R18, -0x1, P0 ;  /* 0xffffffff1200780c */ /* 0x000fe40000704270 */
[----:B------:R-:W-:-:S02]  /*0430*/  @!P4 SEL R14, R14, R9, P3 ;  /* 0x000000090e0ec207 */ /* 0x000fc40001800000 */
[C---:B------:R-:W-:Y:S01]  /*0440*/  FSETP.GT.AND P4, PT, R15.reuse, R2, PT ;  /* 0x000000020f00720b */ /* 0x040fe20003f84000 */
[----:B-1----:R-:W1:Y:S01]  /*0450*/  LDC.64 R10, c[0x0][0x210] ;  /* 0x00008400ff0a7b82 */ /* 0x002e620000000a00 */
[----:B------:R-:W-:Y:S02]  /*0460*/  FSETP.NAN.AND P3, PT, R15, R15, PT ;  /* 0x0000000f0f00720b */ /* 0x000fe40003f68000 */
[----:B------:R-:W-:Y:S02]  /*0470*/  P2R R8, PR, RZ, 0x10 ;  /* 0x00000010ff087803 */ /* 0x000fe40000000000 */
[----:B------:R-:W-:Y:S01]  /*0480*/  LOP3.LUT R17, R18, R17, RZ, 0xfc, !PT ;  /* 0x0000001112117212 */ /* 0x000fe200078efcff */
[C---:B------:R-:W-:Y:S01]  /*0490*/  VIADD R49, R29.reuse, 0x30 ;  /* 0x000000301d317836 */ /* 0x040fe20000000000 */
[----:B------:R-:W-:Y:S01]  /*04a0*/  LOP3.LUT R24, R34, 0x4, R24, 0xfe, !PT ;  /* 0x0000000422187812 */ /* 0x000fe200078efe18 */
[----:B------:R-:W-:Y:S01]  /*04b0*/  VIADD R50, R29, 0xbd0 ;  /* 0x00000bd01d327836 */ /* 0x000fe20000000000 */
[----:B------:R-:W-:-:S03]  /*04c0*/  P2R R12, PR, RZ, 0x40 ;  /* 0x00000040ff0c7803 */ /* 0x000fc60000000000 */
[----:B------:R-:W-:Y:S01]  /*04d0*/  @!P4 SEL R15, R15, R2, P3 ;  /* 0x000000020f0fc207 */ /* 0x000fe20001800000 */
[----:B------:R-:W-:-:S04]  /*04e0*/  IMAD.IADD R2, R30, 0x1, R35 ;  /* 0x000000011e027824 */ /* 0x000fc800078e0223 */
[----:B-1----:R-:W-:-:S05]  /*04f0*/  IMAD.WIDE R2, R2, 0x4, R10 ;  /* 0x0000000402027825 */ /* 0x002fca00078e020a */
[----:B------:R1:W2:Y:S02]  /*0500*/  @P1 LDG.E.128 R20, desc[UR6][R2.64] ;  /* 0x0000000602141981 */ /* 0x0002a4000c1e1d00 */
[----:B-1----:R-:W-:-:S04]  /*0510*/  IMAD.IADD R2, R30, 0x1, R39 ;  /* 0x000000011e027824 */ /* 0x002fc800078e0227 */
[----:B------:R-:W-:Y:S01]  /*0520*/  IMAD.WIDE R2, R2, 0x4, R10 ;  /* 0x0000000402027825 */ /* 0x000fe200078e020a */
[----:B--2---:R-:W-:Y:S02]  /*0530*/  SEL R26, R23, 0xff800000, P1 ;  /* 0xff800000171a7807 */ /* 0x004fe40000800000 */
[----:B------:R-:W-:Y:S02]  /*0540*/  SEL R7, R22, 0xff800000, P1 ;  /* 0xff80000016077807 */ /* 0x000fe40000800000 */
[----:B------:R-:W-:Y:S02]  /*0550*/  CS2R R22, SRZ ;  /* 0x0000000000167805 */ /* 0x000fe4000001ff00 */
[-C--:B------:R-:W-:Y:S02]  /*0560*/  FSETP.NAN.AND P3, PT, R26, R26.reuse, PT ;  /* 0x0000001a1a00720b */ /* 0x080fe40003f68000 */
[----:B------:R-:W-:Y:S02]  /*0570*/  FSETP.GEU.AND P4, PT, R15, R26, PT ;  /* 0x0000001a0f00720b */ /* 0x000fe40003f8e000 */
[----:B------:R-:W-:-:S02]  /*0580*/  SEL R6, R21, 0xff800000, P1 ;  /* 0xff80000015067807 */ /* 0x000fc40000800000 */
[----:B------:R-:W-:-:S07]  /*0590*/  P2R R13, PR, RZ, 0x10 ;  /* 0x00000010ff0d7803 */ /* 0x000fce0000000000 */
[----:B------:R-:W-:Y:S02]  /*05a0*/  @!P3 SEL R26, R26, R15, !P4 ;  /* 0x0000000f1a1ab207 */ /* 0x000fe40006000000 */
[-C--:B------:R-:W-:Y:S02]  /*05b0*/  FSETP.NAN.AND P3, PT, R7, R7.reuse, PT ;  /* 0x000000070700720b */ /* 0x080fe40003f68000 */
[----:B------:R-:W-:-:S04]  /*05c0*/  FSETP.GEU.AND P4, PT, R14, R7, PT ;  /* 0x000000070e00720b */ /* 0x000fc80003f8e000 */
[----:B------:R-:W-:-:S07]  /*05d0*/  P2R R16, PR, RZ, 0x10 ;  /* 0x00000010ff107803 */ /* 0x000fce0000000000 */
[----:B------:R-:W-:Y:S02]  /*05e0*/  @!P3 SEL R7, R7, R14, !P4 ;  /* 0x0000000e0707b207 */ /* 0x000fe40006000000 */
[-C--:B------:R-:W-:Y:S02]  /*05f0*/  FSETP.NAN.AND P3, PT, R6, R6.reuse, PT ;  /* 0x000000060600720b */ /* 0x080fe40003f68000 */
[----:B------:R-:W-:-:S04]  /*0600*/  FSETP.GEU.AND P4, PT, R5, R6, PT ;  /* 0x000000060500720b */ /* 0x000fc80003f8e000 */
[----:B------:R-:W-:-:S07]  /*0610*/  P2R R15, PR, RZ, 0x10 ;  /* 0x00000010ff0f7803 */ /* 0x000fce0000000000 */
[----:B------:R-:W-:Y:S02]  /*0620*/  @!P3 SEL R6, R6, R5, !P4 ;  /* 0x000000050606b207 */ /* 0x000fe40006000000 */
[----:B------:R-:W-:Y:S02]  /*0630*/  SEL R5, R20, 0xff800000, P1 ;  /* 0xff80000014057807 */ /* 0x000fe40000800000 */
[----:B------:R-:W-:Y:S02]  /*0640*/  CS2R R20, SRZ ;  /* 0x0000000000147805 */ /* 0x000fe4000001ff00 */
[-C--:B------:R-:W-:Y:S02]  /*0650*/  FSETP.NAN.AND P3, PT, R5, R5.reuse, PT ;  /* 0x000000050500720b */ /* 0x080fe40003f68000 */
[----:B------:R-:W-:Y:S02]  /*0660*/  FSETP.GEU.AND P4, PT, R0, R5, PT ;  /* 0x000000050000720b */ /* 0x000fe40003f8e000 */
[----:B------:R-:W2:Y:S02]  /*0670*/  @P0 LDG.E.128 R20, desc[UR6][R2.64] ;  /* 0x0000000602140981 */ /* 0x000ea4000c1e1d00 */
[----:B------:R-:W-:-:S07]  /*0680*/  P2R R14, PR, RZ, 0x10 ;  /* 0x00000010ff0e7803 */ /* 0x000fce0000000000 */
[----:B------:R-:W-:Y:S02]  /*0690*/  @!P3 SEL R5, R5, R0, !P4 ;  /* 0x000000000505b207 */ /* 0x000fe40006000000 */
[----:B------:R-:W-:Y:S02]  /*06a0*/  ISETP.GT.AND P5, PT, R17, -0x1, PT ;  /* 0xffffffff1100780c */ /* 0x000fe40003fa4270 */
[----:B--2---:R-:W-:-:S04]  /*06b0*/  SEL R28, R20, 0xff800000, P0 ;  /* 0xff800000141c7807 */ /* 0x004fc80000000000 */
[-C--:B------:R-:W-:Y:S02]  /*06c0*/  FSETP.NAN.AND P3, PT, R28, R28.reuse, PT ;  /* 0x0000001c1c00720b */ /* 0x080fe40003f68000 */
[----:B------:R-:W-:-:S11]  /*06d0*/  FSETP.GEU.AND P4, PT, R5, R28, PT ;  /* 0x0000001c0500720b */ /* 0x000fd60003f8e000 */
[----:B------:R-:W-:Y:S02]  /*06e0*/  @!P3 SEL R28, R28, R5, !P4 ;  /* 0x000000051c1cb207 */ /* 0x000fe40006000000 */
[----:B------:R-:W-:-:S04]  /*06f0*/  SEL R5, R21, 0xff800000, P0 ;  /* 0xff80000015057807 */ /* 0x000fc80000000000 */
[-C--:B------:R-:W-:Y:S02]  /*0700*/  FSETP.NAN.AND P3, PT, R5, R5.reuse, PT ;  /* 0x000000050500720b */ /* 0x080fe40003f68000 */
[----:B------:R-:W-:Y:S02]  /*0710*/  P2R R77, PR, RZ, 0x10 ;  /* 0x00000010ff4d7803 */ /* 0x000fe40000000000 */
[----:B------:R-:W-:Y:S02]  /*0720*/  FSETP.GEU.AND P4, PT, R6, R5, PT ;  /* 0x000000050600720b */ /* 0x000fe40003f8e000 */
[----:B------:R-:W-:-:S07]  /*0730*/  SEL R32, R22, 0xff800000, P0 ;  /* 0xff80000016207807 */ /* 0x000fce0000000000 */
[----:B------:R-:W-:Y:S02]  /*0740*/  @!P3 SEL R5, R5, R6, !P4 ;  /* 0x000000060505b207 */ /* 0x000fe40006000000 */
[-C--:B------:R-:W-:Y:S02]  /*0750*/  FSETP.NAN.AND P3, PT, R32, R32.reuse, PT ;  /* 0x000000202000720b */ /* 0x080fe40003f68000 */
[----:B------:R-:W-:Y:S01]  /*0760*/  P2R R2, PR, RZ, 0x10 ;  /* 0x00000010ff027803 */ /* 0x000fe20000000000 */
[----:B------:R-:W-:Y:S01]  /*0770*/  IMAD.IADD R6, R30, 0x1, R29 ;  /* 0x000000011e067824 */ /* 0x000fe200078e021d */
[----:B------:R-:W-:Y:S02]  /*0780*/  FSETP.GEU.AND P4, PT, R7, R32, PT ;  /* 0x000000200700720b */ /* 0x000fe40003f8e000 */
[----:B------:R-:W-:Y:S02]  /*0790*/  CS2R R20, SRZ ;  /* 0x0000000000147805 */ /* 0x000fe4000001ff00 */
[----:B------:R-:W-:-:S02]  /*07a0*/  SEL R9, R23, 0xff800000, P0 ;  /* 0xff80000017097807 */ /* 0x000fc40000000000 */
[----:B------:R-:W-:-:S03]  /*07b0*/  CS2R R22, SRZ ;  /* 0x0000000000167805 */ /* 0x000fc6000001ff00 */
[----:B------:R-:W-:Y:S01]  /*07c0*/  @!P3 SEL R32, R32, R7, !P4 ;  /* 0x000000072020b207 */ /* 0x000fe20006000000 */
[----:B------:R-:W-:-:S05]  /*07d0*/  IMAD.WIDE R6, R6, 0x4, R10 ;  /* 0x0000000406067825 */ /* 0x000fca00078e020a */
[----:B------:R1:W2:Y:S01]  /*07e0*/  @P5 LDG.E.128 R20, desc[UR6][R6.64] ;  /* 0x0000000606145981 */ /* 0x0002a2000c1e1d00 */
[-C--:B------:R-:W-:Y:S02]  /*07f0*/  FSETP.NAN.AND P3, PT, R9, R9.reuse, PT ;  /* 0x000000090900720b */ /* 0x080fe40003f68000 */
[----:B------:R-:W-:Y:S02]  /*0800*/  P2R R0, PR, RZ, 0x10 ;  /* 0x00000010ff007803 */ /* 0x000fe40000000000 */
[----:B------:R-:W-:-:S09]  /*0810*/  FSETP.GEU.AND P4, PT, R26, R9, PT ;  /* 0x000000091a00720b */ /* 0x000fd20003f8e000 */
[----:B------:R-:W-:Y:S02]  /*0820*/  @!P3 SEL R9, R9, R26, !P4 ;  /* 0x0000001a0909b207 */ /* 0x000fe40006000000 */
[----:B------:R-:W-:Y:S01]  /*0830*/  P2R R3, PR, RZ, 0x10 ;  /* 0x00000010ff037803 */ /* 0x000fe20000000000 */
[----:B-1----:R-:W-:-:S04]  /*0840*/  IMAD.IADD R6, R30, 0x1, R49 ;  /* 0x000000011e067824 */ /* 0x002fc800078e0231 */
[----:B------:R-:W-:Y:S01]  /*0850*/  IMAD.WIDE R6, R6, 0x4, R10 ;  /* 0x0000000406067825 */ /* 0x000fe200078e020a */
        /* <DEDUP_REMOVED lines=11> */
[----:B------:R-:W-:Y:S02]  /*0910*/  P2R R73, PR, RZ, 0x10 ;  /* 0x00000010ff497803 */ /* 0x000fe40000000000 */
[----:B------:R-:W-:Y:S02]  /*0920*/  FSETP.GEU.AND P4, PT, R5, R18, PT ;  /* 0x000000120500720b */ /* 0x000fe40003f8e000 */
[----:B------:R-:W-:-:S07]  /*0930*/  CS2R R22, SRZ ;  /* 0x0000000000167805 */ /* 0x000fce000001ff00 */
[----:B------:R-:W-:Y:S02]  /*0940*/  @!P3 SEL R18, R18, R5, !P4 ;  /* 0x000000051212b207 */ /* 0x000fe40006000000 */
[----:B------:R-:W-:Y:S02]  /*0950*/  SEL R5, R20, 0xff800000, P5 ;  /* 0xff80000014057807 */ /* 0x000fe40002800000 */
[----:B------:R-:W-:-:S06]  /*0960*/  CS2R R20, SRZ ;  /* 0x0000000000147805 */ /* 0x000fcc000001ff00 */
        /* <DEDUP_REMOVED lines=10> */
[----:B------:R-:W-:Y:S02]  /*0a10*/  FSETP.GEU.AND P4, PT, R5, R28, PT ;  /* 0x0000001c0500720b */ /* 0x000fe40003f8e000 */
[----:B------:R-:W-:-:S09]  /*0a20*/  SEL R17, R21, 0xff800000, P5 ;  /* 0xff80000015117807 */ /* 0x000fd20002800000 */
[----:B------:R-:W-:Y:S02]  /*0a30*/  @!P3 SEL R28, R28, R5, !P4 ;  /* 0x000000051c1cb207 */ /* 0x000fe40006000000 */
[-C--:B------:R-:W-:Y:S02]  /*0a40*/  FSETP.NAN.AND P3, PT, R17, R17.reuse, PT ;  /* 0x000000111100720b */ /* 0x080fe40003f68000 */
[----:B------:R-:W-:Y:S02]  /*0a50*/  P2R R69, PR, RZ, 0x10 ;  /* 0x00000010ff457803 */ /* 0x000fe40000000000 */
[----:B------:R-:W-:Y:S02]  /*0a60*/  FSETP.GEU.AND P4, PT, R18, R17, PT ;  /* 0x000000111200720b */ /* 0x000fe40003f8e000 */
[----:B------:R-:W-:Y:S02]  /*0a70*/  CS2R R20, SRZ ;  /* 0x0000000000147805 */ /* 0x000fe4000001ff00 */
[----:B------:R-:W-:-:S05]  /*0a80*/  SEL R5, R23, 0xff800000, P5 ;  /* 0xff80000017057807 */ /* 0x000fca0002800000 */
[----:B------:R-:W-:Y:S02]  /*0a90*/  @!P3 SEL R17, R17, R18, !P4 ;  /* 0x000000121111b207 */ /* 0x000fe40006000000 */
[----:B------:R-:W-:Y:S02]  /*0aa0*/  SEL R18, R22, 0xff800000, P5 ;  /* 0xff80000016127807 */ /* 0x000fe40002800000 */
[----:B------:R-:W-:-:S06]  /*0ab0*/  CS2R R22, SRZ ;  /* 0x0000000000167805 */ /* 0x000fcc000001ff00 */
[----:B------:R-:W2:Y:S01]  /*0ac0*/  @P0 LDG.E.128 R20, desc[UR6][R6.64] ;  /* 0x0000000606140981 */ /* 0x000ea2000c1e1d00 */
[-C--:B------:R-:W-:Y:S02]  /*0ad0*/  FSETP.NAN.AND P3, PT, R18, R18.reuse, PT ;  /* 0x000000121200720b */ /* 0x080fe40003f68000 */
[----:B------:R-:W-:Y:S02]  /*0ae0*/  P2R R66, PR, RZ, 0x10 ;  /* 0x00000010ff427803 */ /* 0x000fe40000000000 */
[----:B------:R-:W-:-:S09]  /*0af0*/  FSETP.GEU.AND P4, PT, R9, R18, PT ;  /* 0x000000120900720b */ /* 0x000fd20003f8e000 */
[----:B------:R-:W-:Y:S02]  /*0b00*/  @!P3 SEL R18, R18, R9, !P4 ;  /* 0x000000091212b207 */ /* 0x000fe40006000000 */
[-C--:B------:R-:W-:Y:S02]  /*0b10*/  FSETP.NAN.AND P3, PT, R5, R5.reuse, PT ;  /* 0x000000050500720b */ /* 0x080fe40003f68000 */
[----:B------:R-:W-:Y:S02]  /*0b20*/  P2R R67, PR, RZ, 0x10 ;  /* 0x00000010ff437803 */ /* 0x000fe40000000000 */
[----:B------:R-:W-:-:S09]  /*0b30*/  FSETP.GEU.AND P4, PT, R26, R5, PT ;  /* 0x000000051a00720b */ /* 0x000fd20003f8e000 */
[----:B------:R-:W-:Y:S02]  /*0b40*/  @!P3 SEL R5, R5, R26, !P4 ;  /* 0x0000001a0505b207 */ /* 0x000fe40006000000 */
[----:B------:R-:W-:Y:S01]  /*0b50*/  P2R R68, PR, RZ, 0x10 ;  /* 0x00000010ff447803 */ /* 0x000fe20000000000 */
[----:B------:R-:W-:-:S04]  /*0b60*/  VIADD R9, R29, 0xc00 ;  /* 0x00000c001d097836 */ /* 0x000fc80000000000 */
[----:B------:R-:W-:Y:S01]  /*0b70*/  IMAD.IADD R9, R30, 0x1, R9 ;  /* 0x000000011e097824 */ /* 0x000fe200078e0209 */
        /* <DEDUP_REMOVED lines=13> */
[----:B------:R-:W-:Y:S01]  /*0c50*/  CS2R R22, SRZ ;  /* 0x0000000000167805 */ /* 0x000fe2000001ff00 */
[----:B------:R-:W-:-:S06]  /*0c60*/  IMAD.WIDE R18, R9, 0x4, R10 ;  /* 0x0000000409127825 */ /* 0x000fcc00078e020a */
        /* <DEDUP_REMOVED lines=8> */
[----:B------:R-:W-:Y:S02]  /*0cf0*/  P2R R7, PR, RZ, 0x10 ;  /* 0x00000010ff077803 */ /* 0x000fe40000000000 */
[----:B--2---:R-:W-:-:S04]  /*0d00*/  SEL R25, R20, 0xff800000, P5 ;  /* 0xff80000014197807 */ /* 0x004fc80002800000 */
[-C--:B------:R-:W-:Y:S02]  /*0d10*/  FSETP.NAN.AND P3, PT, R25, R25.reuse, PT ;  /* 0x000000191900720b */ /* 0x080fe40003f68000 */
[----:B------:R-:W-:Y:S02]  /*0d20*/  FSETP.GEU.AND P4, PT, R17, R25, PT ;  /* 0x000000191100720b */ /* 0x000fe40003f8e000 */
[----:B------:R-:W-:-:S09]  /*0d30*/  SEL R27, R21, 0xff800000, P5 ;  /* 0xff800000151b7807 */ /* 0x000fd20002800000 */
[----:B------:R-:W-:Y:S02]  /*0d40*/  @!P3 SEL R25, R25, R17, !P4 ;  /* 0x000000111919b207 */ /* 0x000fe40006000000 */
[-C--:B------:R-:W-:Y:S02]  /*0d50*/  FSETP.NAN.AND P3, PT, R27, R27.reuse, PT ;  /* 0x0000001b1b00720b */ /* 0x080fe40003f68000 */
[----:B------:R-:W-:Y:S02]  /*0d60*/  P2R R9, PR, RZ, 0x10 ;  /* 0x00000010ff097803 */ /* 0x000fe40000000000 */
[----:B------:R-:W-:-:S09]  /*0d70*/  FSETP.GEU.AND P4, PT, R26, R27, PT ;  /* 0x0000001b1a00720b */ /* 0x000fd20003f8e000 */
[----:B------:R-:W-:Y:S02]  /*0d80*/  @!P3 SEL R27, R27, R26, !P4 ;  /* 0x0000001a1b1bb207 */ /* 0x000fe40006000000 */
[----:B------:R-:W-:-:S04]  /*0d90*/  SEL R26, R22, 0xff800000, P5 ;  /* 0xff800000161a7807 */ /* 0x000fc80002800000 */
[-C--:B------:R-:W-:Y:S01]  /*0da0*/  FSETP.NAN.AND P3, PT, R26, R26.reuse, PT ;  /* 0x0000001a1a00720b */ /* 0x080fe20003f68000 */
[----:B------:R-:W-:Y:S01]  /*0db0*/  IMAD.HI R20, R24, 0x2aaaaaab, RZ ;  /* 0x2aaaaaab18147827 */ /* 0x000fe200078e02ff */
[----:B------:R-:W-:Y:S02]  /*0dc0*/  P2R R17, PR, RZ, 0x10 ;  /* 0x00000010ff117803 */ /* 0x000fe40000000000 */
[----:B------:R-:W-:Y:S02]  /*0dd0*/  FSETP.GEU.AND P4, PT, R37, R26, PT ;  /* 0x0000001a2500720b */ /* 0x000fe40003f8e000 */
[----:B------:R-:W-:Y:S02]  /*0de0*/  SEL R19, R23, 0xff800000, P5 ;  /* 0xff80000017137807 */ /* 0x000fe40002800000 */
[----:B------:R-:W-:-:S05]  /*0df0*/  SHF.R.U32.HI R21, RZ, 0x1f, R20 ;  /* 0x0000001fff157819 */ /* 0x000fca0000011614 */
[----:B------:R-:W-:Y:S02]  /*0e00*/  @!P3 SEL R26, R26, R37, !P4 ;  /* 0x000000251a1ab207 */ /* 0x000fe40006000000 */
[----:B------:R-:W-:Y:S02]  /*0e10*/  FSETP.NAN.AND P3, PT, R19, R19, PT ;  /* 0x000000131300720b */ /* 0x000fe40003f68000 */
[----:B------:R-:W-:Y:S02]  /*0e20*/  LEA.HI R21, R20, R21, RZ, 0x1d ;  /* 0x0000001514157211 */ /* 0x000fe400078fe8ff */
[----:B------:R-:W-:-:S03]  /*0e30*/  P2R R18, PR, RZ, 0x10 ;  /* 0x00000010ff127803 */ /* 0x000fc60000000000 */
[----:B------:R-:W-:Y:S01]  /*0e40*/  IMAD R24, R21, -0x30, R24 ;  /* 0xffffffd015187824 */ /* 0x000fe200078e0218 */
[----:B------:R-:W-:-:S03]  /*0e50*/  FSETP.GEU.AND P4, PT, R32, R19, PT ;  /* 0x000000132000720b */ /* 0x000fc60003f8e000 */
[----:B------:R-:W-:Y:S01]  /*0e60*/  IMAD.IADD R33, R24, 0x1, R33 ;  /* 0x0000000118217824 */ /* 0x000fe200078e0221 */
[----:B------:R-:W-:Y:S02]  /*0e70*/  CS2R R20, SRZ ;  /* 0x0000000000147805 */ /* 0x000fe4000001ff00 */
[----:B------:R-:W-:Y:S02]  /*0e80*/  @!P3 SEL R19, R19, R32, !P4 ;  /* 0x000000201313b207 */ /* 0x000fe40006000000 */
[----:B------:R-:W-:Y:S01]  /*0e90*/  CS2R R22, SRZ ;  /* 0x0000000000167805 */ /* 0x000fe2000001ff00 */
[----:B------:R-:W-:-:S05]  /*0ea0*/  IMAD.WIDE R32, R33, 0x4, R10 ;  /* 0x0000000421207825 */ /* 0x000fca00078e020a */
[----:B------:R1:W2:Y:S01]  /*0eb0*/  @P2 LDG.E.128 R20, desc[UR6][R32.64] ;  /* 0x0000000620142981 */ /* 0x0002a2000c1e1d00 */
[----:B------:R-:W-:-:S04]  /*0ec0*/  IMAD.IADD R31, R24, 0x1, R31 ;  /* 0x00000001181f7824 */ /* 0x000fc800078e021f */
[----:B-1----:R-:W-:Y:S01]  /*0ed0*/  IMAD.WIDE R32, R31, 0x4, R10 ;  /* 0x000000041f207825 */ /* 0x002fe200078e020a */
[----:B--2---:R-:W-:Y:S02]  /*0ee0*/  SEL R37, R20, 0xff800000, P2 ;  /* 0xff80000014257807 */ /* 0x004fe40001000000 */
[----:B------:R-:W-:Y:S02]  /*0ef0*/  SEL R34, R21, 0xff800000, P2 ;  /* 0xff80000015227807 */ /* 0x000fe40001000000 */
[----:B------:R-:W-:Y:S02]  /*0f00*/  CS2R R20, SRZ ;  /* 0x0000000000147805 */ /* 0x000fe4000001ff00 */
[----:B------:R-:W-:Y:S02]  /*0f10*/  SEL R43, R22, 0xff800000, P2 ;  /* 0xff800000162b7807 */ /* 0x000fe40001000000 */
[----:B------:R-:W-:Y:S02]  /*0f20*/  SEL R45, R23, 0xff800000, P2 ;  /* 0xff800000172d7807 */ /* 0x000fe40001000000 */
[----:B------:R-:W-:-:S06]  /*0f30*/  CS2R R22, SRZ ;  /* 0x0000000000167805 */ /* 0x000fcc000001ff00 */
[----:B------:R-:W2:Y:S01]  /*0f40*/  @P1 LDG.E.128 R20, desc[UR6][R32.64] ;  /* 0x0000000620141981 */ /* 0x000ea2000c1e1d00 */
[----:B------:R-:W-:Y:S01]  /*0f50*/  P2R R28, PR, RZ, 0x10 ;  /* 0x00000010ff1c7803 */ /* 0x000fe20000000000 */
[----:B------:R-:W-:Y:S01]  /*0f60*/  IMAD.IADD R36, R24, 0x1, R35 ;  /* 0x0000000118247824 */ /* 0x000fe200078e0223 */
[----:B--2---:R-:W-:Y:S02]  /*0f70*/  SEL R41, R21, 0xff800000, P1 ;  /* 0xff80000015297807 */ /* 0x004fe40000800000 */
[----:B------:R-:W-:Y:S02]  /*0f80*/  SEL R42, R22, 0xff800000, P1 ;  /* 0xff800000162a7807 */ /* 0x000fe40000800000 */
[C---:B------:R-:W-:Y:S02]  /*0f90*/  FSETP.GT.AND P4, PT, R41.reuse, R34, PT ;  /* 0x000000222900720b */ /* 0x040fe40003f84000 */
[----:B------:R-:W-:Y:S02]  /*0fa0*/  FSETP.GT.AND P3, PT, R42, R43, PT ;  /* 0x0000002b2a00720b */ /* 0x000fe40003f64000 */
[----:B------:R-:W-:-:S02]  /*0fb0*/  FSETP.NAN.AND P2, PT, R41, R41, PT ;  /* 0x000000292900720b */ /* 0x000fc40003f48000 */
[----:B------:R-:W-:Y:S02]  /*0fc0*/  SEL R38, R23, 0xff800000, P1 ;  /* 0xff80000017267807 */ /* 0x000fe40000800000 */
[----:B------:R-:W-:-:S05]  /*0fd0*/  P2R R32, PR, RZ, 0x8 ;  /* 0x00000008ff207803 */ /* 0x000fca0000000000 */
[----:B------:R-:W-:Y:S02]  /*0fe0*/  @!P4 SEL R41, R41, R34, P2 ;  /* 0x000000222929c207 */ /* 0x000fe40001000000 */
[----:B------:R-:W-:-:S04]  /*0ff0*/  FSETP.NAN.AND P2, PT, R42, R42, PT ;  /* 0x0000002a2a00720b */ /* 0x000fc80003f48000 */
[----:B------:R-:W-:Y:S02]  /*1000*/  @!P3 SEL R42, R42, R43, P2 ;  /* 0x0000002b2a2ab207 */ /* 0x000fe40001000000 */
[C---:B------:R-:W-:Y:S02]  /*1010*/  FSETP.GT.AND P3, PT, R38.reuse, R45, PT ;  /* 0x0000002d2600720b */ /* 0x040fe40003f64000 */
[----:B------:R-:W-:Y:S02]  /*1020*/  FSETP.NAN.AND P2, PT, R38, R38, PT ;  /* 0x000000262600720b */ /* 0x000fe40003f48000 */
[----:B------:R-:W-:Y:S02]  /*1030*/  SEL R40, R20, 0xff800000, P1 ;  /* 0xff80000014287807 */ /* 0x000fe40000800000 */
[----:B------:R-:W-:-:S07]  /*1040*/  P2R R33, PR, RZ, 0x8 ;  /* 0x00000008ff217803 */ /* 0x000fce0000000000 */
[----:B------:R-:W-:Y:S02]  /*1050*/  @!P3 SEL R38, R38, R45, P2 ;  /* 0x0000002d2626b207 */ /* 0x000fe40001000000 */
[C---:B------:R-:W-:Y:S02]  /*1060*/  FSETP.GT.AND P3, PT, R40.reuse, R37, PT ;  /* 0x000000252800720b */ /* 0x040fe40003f64000 */
[----:B------:R-:W-:Y:S02]  /*1070*/  FSETP.NAN.AND P2, PT, R40, R40, PT ;  /* 0x000000282800720b */ /* 0x000fe40003f48000 */
[----:B------:R-:W-:Y:S02]  /*1080*/  CS2R R20, SRZ ;  /* 0x0000000000147805 */ /* 0x000fe4000001ff00 */
[----:B------:R-:W-:-:S07]  /*1090*/  CS2R R22, SRZ ;  /* 0x0000000000167805 */ /* 0x000fce000001ff00 */
[----:B------:R-:W-:Y:S01]  /*10a0*/  @!P3 SEL R40, R40, R37, P2 ;  /* 0x000000252828b207 */ /* 0x000fe20001000000 */
[----:B------:R-:W-:-:S05]  /*10b0*/  IMAD.WIDE R36, R36, 0x4, R10 ;  /* 0x0000000424247825 */ /* 0x000fca00078e020a */
[----:B------:R-:W2:Y:S01]  /*10c0*/  @P1 LDG.E.128 R20, desc[UR6][R36.64] ;  /* 0x0000000624141981 */ /* 0x000ea2000c1e1d00 */
[----:B------:R-:W-:Y:S02]  /*10d0*/  P2R R34, PR, RZ, 0x8 ;  /* 0x00000008ff227803 */ /* 0x000fe40000000000 */
[----:B--2---:R-:W-:Y:S02]  /*10e0*/  SEL R47, R23, 0xff800000, P1 ;  /* 0xff800000172f7807 */ /* 0x004fe40000800000 */
[----:B------:R-:W-:Y:S02]  /*10f0*/  SEL R43, R20, 0xff800000, P1 ;  /* 0xff800000142b7807 */ /* 0x000fe40000800000 */
[----:B------:R-:W-:Y:S02]  /*1100*/  SEL R44, R21, 0xff800000, P1 ;  /* 0xff800000152c7807 */ /* 0x000fe40000800000 */
[----:B------:R-:W-:Y:S02]  /*1110*/  SEL R45, R22, 0xff800000, P1 ;  /* 0xff800000162d7807 */ /* 0x000fe40000800000 */
[----:B------:R-:W-:-:S02]  /*1120*/  FSETP.NAN.AND P1, PT, R47, R47, PT ;  /* 0x0000002f2f00720b */ /* 0x000fc40003f28000 */
[----:B------:R-:W-:-:S11]  /*1130*/  FSETP.GEU.AND P3, PT, R38, R47, PT ;  /* 0x0000002f2600720b */ /* 0x000fd60003f6e000 */
[----:B------:R-:W-:Y:S02]  /*1140*/  @!P1 SEL R47, R47, R38, !P3 ;  /* 0x000000262f2f9207 */ /* 0x000fe40005800000 */
[-C--:B------:R-:W-:Y:S02]  /*1150*/  FSETP.NAN.AND P1, PT, R45, R45.reuse, PT ;  /* 0x0000002d2d00720b */ /* 0x080fe40003f28000 */
[----:B------:R-:W-:-:S11]  /*1160*/  FSETP.GEU.AND P2, PT, R42, R45, PT ;  /* 0x0000002d2a00720b */ /* 0x000fd60003f4e000 */
[----:B------:R-:W-:Y:S02]  /*1170*/  @!P1 SEL R45, R45, R42, !P2 ;  /* 0x0000002a2d2d9207 */ /* 0x000fe40005000000 */
[-C--:B------:R-:W-:Y:S02]  /*1180*/  FSETP.NAN.AND P1, PT, R43, R43.reuse, PT ;  /* 0x0000002b2b00720b */ /* 0x080fe40003f28000 */
[----:B------:R-:W-:Y:S02]  /*1190*/  P2R R38, PR, RZ, 0x4 ;  /* 0x00000004ff267803 */ /* 0x000fe40000000000 */
[----:B------:R-:W-:-:S09]  /*11a0*/  FSETP.GEU.AND P2, PT, R40, R43, PT ;  /* 0x0000002b2800720b */ /* 0x000fd20003f4e000 */
[----:B------:R-:W-:Y:S02]  /*11b0*/  @!P1 SEL R43, R43, R40, !P2 ;  /* 0x000000282b2b9207 */ /* 0x000fe40005000000 */
[-C--:B------:R-:W-:Y:S02]  /*11c0*/  FSETP.NAN.AND P1, PT, R44, R44.reuse, PT ;  /* 0x0000002c2c00720b */ /* 0x080fe40003f28000 */
[----:B------:R-:W-:Y:S01]  /*11d0*/  P2R R35, PR, RZ, 0x4 ;  /* 0x00000004ff237803 */ /* 0x000fe20000000000 */
[----:B------:R-:W-:Y:S01]  /*11e0*/  IMAD.IADD R40, R24, 0x1, R39 ;  /* 0x0000000118287824 */ /* 0x000fe200078e0227 */
[----:B------:R-:W-:Y:S02]  /*11f0*/  FSETP.GEU.AND P2, PT, R41, R44, PT ;  /* 0x0000002c2900720b */ /* 0x000fe40003f4e000 */
[----:B------:R-:W-:Y:S02]  /*1200*/  CS2R R20, SRZ ;  /* 0x0000000000147805 */ /* 0x000fe4000001ff00 */
[----:B------:R-:W-:-:S05]  /*1210*/  CS2R R22, SRZ ;  /* 0x0000000000167805 */ /* 0x000fca000001ff00 */
[----:B------:R-:W-:Y:S01]  /*1220*/  @!P1 SEL R44, R44, R41, !P2 ;  /* 0x000000292c2c9207 */ /* 0x000fe20005000000 */
[----:B------:R-:W-:-:S05]  /*1230*/  IMAD.WIDE R40, R40, 0x4, R10 ;  /* 0x0000000428287825 */ /* 0x000fca00078e020a */
[----:B------:R1:W2:Y:S01]  /*1240*/  @P0 LDG.E.128 R20, desc[UR6][R40.64] ;  /* 0x0000000628140981 */ /* 0x0002a2000c1e1d00 */
        /* <DEDUP_REMOVED lines=20> */
[----:B------:R1:W2:Y:S02]  /*1390*/  @P5 LDG.E.128 R20, desc[UR6][R40.64] ;  /* 0x0000000628145981 */ /* 0x0002a4000c1e1d00 */
[----:B-1----:R-:W-:-:S04]  /*13a0*/  IMAD.IADD R40, R24, 0x1, R49 ;  /* 0x0000000118287824 */ /* 0x002fc800078e0231 */
[----:B------:R-:W-:Y:S01]  /*13b0*/  IMAD.WIDE R40, R40, 0x4, R10 ;  /* 0x0000000428287825 */ /* 0x000fe200078e020a */
[-C--:B------:R-:W-:Y:S02]  /*13c0*/  FSETP.NAN.AND P1, PT, R45, R45.reuse, PT ;  /* 0x0000002d2d00720b */ /* 0x080fe40003f28000 */
[----:B------:R-:W-:Y:S02]  /*13d0*/  P2R R42, PR, RZ, 0x4 ;  /* 0x00000004ff2a7803 */ /* 0x000fe40000000000 */
[----:B------:R-:W-:-:S09]  /*13e0*/  FSETP.GEU.AND P2, PT, R47, R45, PT ;  /* 0x0000002d2f00720b */ /* 0x000fd20003f4e000 */
[----:B------:R-:W-:Y:S02]  /*13f0*/  @!P1 SEL R45, R45, R47, !P2 ;  /* 0x0000002f2d2d9207 */ /* 0x000fe40005000000 */
[----:B--2---:R-:W-:Y:S02]  /*1400*/  SEL R54, R23, 0xff800000, P5 ;  /* 0xff80000017367807 */ /* 0x004fe40002800000 */
[----:B------:R-:W-:Y:S02]  /*1410*/  SEL R53, R22, 0xff800000, P5 ;  /* 0xff80000016357807 */ /* 0x000fe40002800000 */
[----:B------:R-:W-:Y:S02]  /*1420*/  CS2R R22, SRZ ;  /* 0x0000000000167805 */ /* 0x000fe4000001ff00 */
[----:B------:R-:W-:Y:S02]  /*1430*/  SEL R58, R21, 0xff800000, P5 ;  /* 0xff800000153a7807 */ /* 0x000fe40002800000 */
[----:B------:R-:W-:-:S02]  /*1440*/  SEL R52, R20, 0xff800000, P5 ;  /* 0xff80000014347807 */ /* 0x000fc40002800000 */
[----:B------:R-:W-:-:S06]  /*1450*/  CS2R R20, SRZ ;  /* 0x0000000000147805 */ /* 0x000fcc000001ff00 */
[----:B------:R1:W2:Y:S01]  /*1460*/  @P5 LDG.E.128 R20, desc[UR6][R40.64] ;  /* 0x0000000628145981 */ /* 0x0002a2000c1e1d00 */
        /* <DEDUP_REMOVED lines=8> */
[-C--:B------:R-:W-:Y:S02]  /*14f0*/  FSETP.NAN.AND P1, PT, R58, R58.reuse, PT ;  /* 0x0000003a3a00720b */ /* 0x080fe40003f28000 */
[----:B------:R-:W-:Y:S02]  /*1500*/  P2R R45, PR, RZ, 0x4 ;  /* 0x00000004ff2d7803 */ /* 0x000fe40000000000 */
[----:B------:R-:W-:Y:S01]  /*1510*/  FSETP.GEU.AND P2, PT, R55, R58, PT ;  /* 0x0000003a3700720b */ /* 0x000fe20003f4e000 */
[----:B-1----:R-:W-:-:S04]  /*1520*/  IMAD.IADD R40, R24, 0x1, R50 ;  /* 0x0000000118287824 */ /* 0x002fc800078e0232 */
[----:B------:R-:W-:-:S04]  /*1530*/  IMAD.WIDE R40, R40, 0x4, R10 ;  /* 0x0000000428287825 */ /* 0x000fc800078e020a */
[----:B------:R-:W-:Y:S02]  /*1540*/  @!P1 SEL R58, R58, R55, !P2 ;  /* 0x000000373a3a9207 */ /* 0x000fe40005000000 */
[----:B--2---:R-:W-:Y:S02]  /*1550*/  SEL R57, R20, 0xff800000, P5 ;  /* 0xff80000014397807 */ /* 0x004fe40002800000 */
[----:B------:R-:W-:Y:S02]  /*1560*/  SEL R56, R21, 0xff800000, P5 ;  /* 0xff80000015387807 */ /* 0x000fe40002800000 */
[----:B------:R-:W-:Y:S02]  /*1570*/  CS2R R20, SRZ ;  /* 0x0000000000147805 */ /* 0x000fe4000001ff00 */
[----:B------:R-:W-:Y:S02]  /*1580*/  SEL R62, R22, 0xff800000, P5 ;  /* 0xff800000163e7807 */ /* 0x000fe40002800000 */
[----:B------:R-:W-:-:S02]  /*1590*/  SEL R55, R23, 0xff800000, P5 ;  /* 0xff80000017377807 */ /* 0x000fc40002800000 */
        /* <DEDUP_REMOVED lines=16> */
[----:B------:R-:W-:Y:S02]  /*16a0*/  FSETP.GEU.AND P2, PT, R53, R62, PT ;  /* 0x0000003e3500720b */ /* 0x000fe40003f4e000 */
[----:B--2---:R-:W-:Y:S01]  /*16b0*/  SEL R58, R21, 0xff800000, P0 ;  /* 0xff800000153a7807 */ /* 0x004fe20000000000 */
[----:B------:R-:W-:Y:S01]  /*16c0*/  VIADD R21, R29, 0xc00 ;  /* 0x00000c001d157836 */ /* 0x000fe20000000000 */
[----:B------:R-:W-:-:S03]  /*16d0*/  SEL R70, R23, 0xff800000, P0 ;  /* 0xff80000017467807 */ /* 0x000fc60000000000 */
[----:B------:R-:W-:Y:S01]  /*16e0*/  IMAD.IADD R40, R24, 0x1, R21 ;  /* 0x0000000118287824 */ /* 0x000fe200078e0215 */
[----:B------:R-:W-:Y:S02]  /*16f0*/  SEL R60, R20, 0xff800000, P0 ;  /* 0xff800000143c7807 */ /* 0x000fe40000000000 */
[----:B------:R-:W-:Y:S02]  /*1700*/  CS2R R20, SRZ ;  /* 0x0000000000147805 */ /* 0x000fe4000001ff00 */
[----:B------:R-:W-:Y:S02]  /*1710*/  SEL R59, R22, 0xff800000, P0 ;  /* 0xff800000163b7807 */ /* 0x000fe40000000000 */
[----:B------:R-:W-:Y:S01]  /*1720*/  CS2R R22, SRZ ;  /* 0x0000000000167805 */ /* 0x000fe2000001ff00 */
[----:B------:R-:W-:-:S05]  /*1730*/  IMAD.WIDE R40, R40, 0x4, R10 ;  /* 0x0000000428287825 */ /* 0x000fca00078e020a */
[----:B------:R-:W2:Y:S01]  /*1740*/  @P5 LDG.E.128 R20, desc[UR6][R40.64] ;  /* 0x0000000628145981 */ /* 0x000ea2000c1e1d00 */
[----:B------:R-:W-:Y:S02]  /*1750*/  @!P1 SEL R62, R62, R53, !P2 ;  /* 0x000000353e3e9207 */ /* 0x000fe40005000000 */
[-C--:B------:R-:W-:Y:S02]  /*1760*/  FSETP.NAN.AND P1, PT, R55, R55.reuse, PT ;  /* 0x000000373700720b */ /* 0x080fe40003f28000 */
[----:B------:R-:W-:Y:S02]  /*1770*/  P2R R52, PR, RZ, 0x4 ;  /* 0x00000004ff347803 */ /* 0x000fe40000000000 */
[----:B------:R-:W-:Y:S02]  /*1780*/  FSETP.NAN.AND P0, PT, R70, R70, PT ;  /* 0x000000464600720b */ /* 0x000fe40003f08000 */
[----:B------:R-:W-:-:S04]  /*1790*/  FSETP.GEU.AND P2, PT, R54, R55, PT ;  /* 0x000000373600720b */ /* 0x000fc80003f4e000 */
[----:B------:R-:W-:-:S03]  /*17a0*/  P2R R53, PR, RZ, 0x4 ;  /* 0x00000004ff357803 */ /* 0x000fc60000000000 */
[----:B------:R-:W-:-:S04]  /*17b0*/  @!P1 SEL R55, R55, R54, !P2 ;  /* 0x0000003637379207 */ /* 0x000fc80005000000 */
[----:B------:R-:W-:-:S04]  /*17c0*/  FSETP.GEU.AND P2, PT, R55, R70, PT ;  /* 0x000000463700720b */ /* 0x000fc80003f4e000 */
        /* <DEDUP_REMOVED lines=12> */
[----:B------:R-:W-:Y:S02]  /*1890*/  P2R R54, PR, RZ, 0x4 ;  /* 0x00000004ff367803 */ /* 0x000fe40000000000 */
[----:B------:R-:W-:Y:S02]  /*18a0*/  P2R R37, PR, RZ, 0x8 ;  /* 0x00000008ff257803 */ /* 0x000fe40000000000 */
[----:B------:R-:W-:Y:S02]  /*18b0*/  P2R R56, PR, RZ, 0x2 ;  /* 0x00000002ff387803 */ /* 0x000fe40000000000 */
[----:B------:R-:W-:Y:S02]  /*18c0*/  P2R R31, PR, RZ, 0x10 ;  /* 0x00000010ff1f7803 */ /* 0x000fe40000000000 */
[----:B--2---:R-:W-:-:S04]  /*18d0*/  SEL R61, R20, 0xff800000, P5 ;  /* 0xff800000143d7807 */ /* 0x004fc80002800000 */
[-C--:B------:R-:W-:Y:S02]  /*18e0*/  FSETP.NAN.AND P0, PT, R61, R61.reuse, PT ;  /* 0x0000003d3d00720b */ /* 0x080fe40003f08000 */
[----:B------:R-:W-:Y:S02]  /*18f0*/  FSETP.GEU.AND P2, PT, R60, R61, PT ;  /* 0x0000003d3c00720b */ /* 0x000fe40003f4e000 */
[----:B------:R-:W-:-:S09]  /*1900*/  SEL R62, R21, 0xff800000, P5 ;  /* 0xff800000153e7807 */ /* 0x000fd20002800000 */
[----:B------:R-:W-:Y:S02]  /*1910*/  @!P0 SEL R61, R61, R60, !P2 ;  /* 0x0000003c3d3d8207 */ /* 0x000fe40005000000 */
[----:B------:R-:W-:Y:S02]  /*1920*/  FSETP.NAN.AND P0, PT, R62, R62, PT ;  /* 0x0000003e3e00720b */ /* 0x000fe40003f08000 */
[----:B------:R-:W-:-:S04]  /*1930*/  SEL R60, R22, 0xff800000, P5 ;  /* 0xff800000163c7807 */ /* 0x000fc80002800000 */
[----:B------:R-:W-:Y:S02]  /*1940*/  FSETP.NAN.AND P3, PT, R60, R60, PT ;  /* 0x0000003c3c00720b */ /* 0x000fe40003f68000 */
[----:B------:R-:W-:Y:S02]  /*1950*/  FSETP.GEU.AND P1, PT, R58, R62, PT ;  /* 0x0000003e3a00720b */ /* 0x000fe40003f2e000 */
[----:B------:R-:W-:-:S03]  /*1960*/  SEL R64, R23, 0xff800000, P5 ;  /* 0xff80000017407807 */ /* 0x000fc60002800000 */
[----:B------:R-:W-:Y:S02]  /*1970*/  @!P0 SEL R62, R62, R58, !P1 ;  /* 0x0000003a3e3e8207 */ /* 0x000fe40004800000 */
[----:B------:R-:W-:-:S04]  /*1980*/  FSETP.GEU.AND P0, PT, R59, R60, PT ;  /* 0x0000003c3b00720b */ /* 0x000fc80003f0e000 */
[----:B------:R-:W-:Y:S02]  /*1990*/  @!P3 SEL R60, R60, R59, !P0 ;  /* 0x0000003b3c3cb207 */ /* 0x000fe40004000000 */
[-C--:B------:R-:W-:Y:S02]  /*19a0*/  FSETP.NAN.AND P3, PT, R64, R64.reuse, PT ;  /* 0x000000404000720b */ /* 0x080fe40003f68000 */
[----:B------:R-:W-:Y:S02]  /*19b0*/  FSETP.GEU.AND P4, PT, R70, R64, PT ;  /* 0x000000404600720b */ /* 0x000fe40003f8e000 */
[----:B------:R-:W-:Y:S02]  /*19c0*/  CS2R R20, SRZ ;  /* 0x0000000000147805 */ /* 0x000fe4000001ff00 */
[----:B------:R-:W-:-:S07]  /*19d0*/  CS2R R22, SRZ ;  /* 0x0000000000167805 */ /* 0x000fce000001ff00 */
[----:B------:R-:W-:Y:S01]  /*19e0*/  @!P3 SEL R64, R64, R70, !P4 ;  /* 0x000000464040b207 */ /* 0x000fe20006000000 */
[----:B------:R-:W-:-:S04]  /*19f0*/  VIADD R70, R29, 0xc30 ;  /* 0x00000c301d467836 */ /* 0x000fc80000000000 */
[----:B------:R-:W-:-:S04]  /*1a00*/  IMAD.IADD R40, R30, 0x1, R70 ;  /* 0x000000011e287824 */ /* 0x000fc800078e0246 */
[----:B------:R-:W-:Y:S02]  /*1a10*/  IMAD.WIDE R40, R40, 0x4, R10 ;  /* 0x0000000428287825 */ /* 0x000fe400078e020a */
[----:B------:R-:W2:Y:S04]  /*1a20*/  LDL.LU.64 R10, [R1] ;  /* 0x00000000010a7983 */ /* 0x000ea80000300a00 */
[----:B------:R-:W3:Y:S01]  /*1a30*/  @P5 LDG.E.128 R20, desc[UR6][R40.64] ;  /* 0x0000000628145981 */ /* 0x000ee2000c1e1d00 */
[----:B------:R-:W-:Y:S02]  /*1a40*/  P2R R59, PR, RZ, 0x1 ;  /* 0x00000001ff3b7803 */ /* 0x000fe40000000000 */
[----:B------:R-:W-:Y:S02]  /*1a50*/  P2R R58, PR, RZ, 0x2 ;  /* 0x00000002ff3a7803 */ /* 0x000fe40000000000 */
[----:B------:R-:W-:-:S02]  /*1a60*/  ISETP.NE.AND P1, PT, R39, RZ, PT ;  /* 0x000000ff2700720c */ /* 0x000fc40003f25270 */
[----:B---3--:R-:W-:-:S04]  /*1a70*/  SEL R20, R20, 0xff800000, P5 ;  /* 0xff80000014147807 */ /* 0x008fc80002800000 */
        /* <DEDUP_REMOVED lines=11> */
[----:B------:R-:W-:-:S09]  /*1b30*/  FSETP.GEU.AND P0, PT, R26, R22, PT ;  /* 0x000000161a00720b */ /* 0x000fd20003f0e000 */
[----:B------:R-:W-:Y:S02]  /*1b40*/  @!P3 SEL R22, R22, R26, !P0 ;  /* 0x0000001a1616b207 */ /* 0x000fe40004000000 */
[----:B------:R-:W-:Y:S02]  /*1b50*/  P2R R26, PR, RZ, 0x2 ;  /* 0x00000002ff1a7803 */ /* 0x000fe40000000000 */
[----:B------:R-:W-:-:S04]  /*1b60*/  ISETP.NE.AND P1, PT, R36, RZ, PT ;  /* 0x000000ff2400720c */ /* 0x000fc80003f25270 */
[----:B------:R-:W-:Y:S02]  /*1b70*/  P2R R30, PR, RZ, 0x2 ;  /* 0x00000002ff1e7803 */ /* 0x000fe40000000000 */
[----:B------:R-:W-:-:S04]  /*1b80*/  ISETP.NE.AND P1, PT, R38, RZ, PT ;  /* 0x000000ff2600720c */ /* 0x000fc80003f25270 */
[----:B------:R-:W-:Y:S02]  /*1b90*/  P2R R36, PR, RZ, 0x2 ;  /* 0x00000002ff247803 */ /* 0x000fe40000000000 */
[----:B------:R-:W-:-:S04]  /*1ba0*/  ISETP.NE.AND P1, PT, R37, RZ, PT ;  /* 0x000000ff2500720c */ /* 0x000fc80003f25270 */
[----:B------:R-:W-:Y:S02]  /*1bb0*/  P2R R37, PR, RZ, 0x2 ;  /* 0x00000002ff257803 */ /* 0x000fe40000000000 */
[----:B------:R-:W-:-:S04]  /*1bc0*/  ISETP.NE.AND P1, PT, R14, RZ, PT ;  /* 0x000000ff0e00720c */ /* 0x000fc80003f25270 */
[----:B------:R-:W-:Y:S02]  /*1bd0*/  P2R R38, PR, RZ, 0x2 ;  /* 0x00000002ff267803 */ /* 0x000fe40000000000 */
[----:B------:R-:W-:Y:S02]  /*1be0*/  ISETP.NE.AND P1, PT, R15, RZ, PT ;  /* 0x000000ff0f00720c */ /* 0x000fe40003f25270 */
[----:B------:R-:W1:Y:S02]  /*1bf0*/  LDC.64 R14, c[0x0][0x210] ;  /* 0x00008400ff0e7b82 */ /* 0x000e640000000a00 */
        /* <DEDUP_REMOVED lines=15> */
[----:B--2---:R-:W-:Y:S01]  /*1cf0*/  ISETP.NE.AND P1, PT, R10, RZ, PT ;  /* 0x000000ff0a00720c */ /* 0x004fe20003f25270 */
[----:B------:R-:W-:-:S03]  /*1d00*/  IMAD.IADD R10, R24, 0x1, R70 ;  /* 0x00000001180a7824 */ /* 0x000fc600078e0246 */
[----:B------:R-:W-:Y:S02]  /*1d10*/  P2R R71, PR, RZ, 0x2 ;  /* 0x00000002ff477803 */ /* 0x000fe40000000000 */
[----:B------:R-:W-:Y:S01]  /*1d20*/  ISETP.NE.AND P1, PT, R11, RZ, PT ;  /* 0x000000ff0b00720c */ /* 0x000fe20003f25270 */
[----:B-1----:R-:W-:Y:S01]  /*1d30*/  IMAD.WIDE R10, R10, 0x4, R14 ;  /* 0x000000040a0a7825 */ /* 0x002fe200078e020e */
[----:B------:R-:W-:Y:S02]  /*1d40*/  CS2R R12, SRZ ;  /* 0x00000000000c7805 */ /* 0x000fe4000001ff00 */
[----:B------:R-:W-:-:S06]  /*1d50*/  CS2R R14, SRZ ;  /* 0x00000000000e7805 */ /* 0x000fcc000001ff00 */
[----:B------:R-:W2:Y:S01]  /*1d60*/  @P5 LDG.E.128 R12, desc[UR6][R10.64] ;  /* 0x000000060a0c5981 */ /* 0x000ea2000c1e1d00 */
[----:B------:R-:W-:-:S04]  /*1d70*/  SEL R23, R23, 0xff800000, P5 ;  /* 0xff80000017177807 */ /* 0x000fc80002800000 */
[-C--:B------:R-:W-:Y:S02]  /*1d80*/  FSETP.NAN.AND P3, PT, R23, R23.reuse, PT ;  /* 0x000000171700720b */ /* 0x080fe40003f68000 */
[----:B------:R-:W-:Y:S02]  /*1d90*/  P2R R63, PR, RZ, 0x10 ;  /* 0x00000010ff3f7803 */ /* 0x000fe40000000000 */
[----:B------:R-:W-:Y:S02]  /*1da0*/  P2R R27, PR, RZ, 0x1 ;  /* 0x00000001ff1b7803 */ /* 0x000fe40000000000 */
[----:B------:R-:W-:-:S07]  /*1db0*/  FSETP.GEU.AND P0, PT, R19, R23, PT ;  /* 0x000000171300720b */ /* 0x000fce0003f0e000 */
[----:B------:R-:W-:Y:S02]  /*1dc0*/  @!P3 SEL R23, R23, R19, !P0 ;  /* 0x000000131717b207 */ /* 0x000fe40004000000 */
[----:B------:R-:W-:Y:S02]  /*1dd0*/  P2R R72, PR, RZ, 0x2 ;  /* 0x00000002ff487803 */ /* 0x000fe40000000000 */
[----:B------:R-:W-:-:S04]  /*1de0*/  ISETP.NE.AND P1, PT, R8, RZ, PT ;  /* 0x000000ff0800720c */ /* 0x000fc80003f25270 */
[----:B------:R-:W-:Y:S02]  /*1df0*/  P2R R8, PR, RZ, 0x2 ;  /* 0x00000002ff087803 */ /* 0x000fe40000000000 */
[----:B------:R-:W-:Y:S02]  /*1e00*/  P2R R19, PR, RZ, 0x1 ;  /* 0x00000001ff137803 */ /* 0x000fe40000000000 */
[----:B------:R-:W-:Y:S02]  /*1e10*/  ISETP.NE.AND P0, PT, R3, RZ, PT ;  /* 0x000000ff0300720c */ /* 0x000fe40003f05270 */
[----:B------:R-:W-:Y:S02]  /*1e20*/  P2R R57, PR, RZ, 0x4 ;  /* 0x00000004ff397803 */ /* 0x000fe40000000000 */
[----:B------:R-:W-:Y:S02]  /*1e30*/  ISETP.NE.AND P2, PT, R48, RZ, PT ;  /* 0x000000ff3000720c */ /* 0x000fe40003f45270 */
[----:B--2---:R-:W-:-:S02]  /*1e40*/  SEL R12, R12, 0xff800000, P5 ;  /* 0xff8000000c0c7807 */ /* 0x004fc40002800000 */
[----:B------:R-:W-:Y:S02]  /*1e50*/  SEL R13, R13, 0xff800000, P5 ;  /* 0xff8000000d0d7807 */ /* 0x000fe40002800000 */
[-C--:B------:R-:W-:Y:S02]  /*1e60*/  FSETP.NAN.AND P4, PT, R12, R12.reuse, PT ;  /* 0x0000000c0c00720b */ /* 0x080fe40003f88000 */
[----:B------:R-:W-:Y:S02]  /*1e70*/  FSETP.NAN.AND P6, PT, R13, R13, PT ;  /* 0x0000000d0d00720b */ /* 0x000fe40003fc8000 */
[----:B------:R-:W-:Y:S02]  /*1e80*/  FSETP.GEU.AND P3, PT, R61, R12, PT ;  /* 0x0000000c3d00720b */ /* 0x000fe40003f6e000 */
[----:B------:R-:W-:-:S07]  /*1e90*/  SEL R14, R14, 0xff800000, P5 ;  /* 0xff8000000e0e7807 */ /* 0x000fce0002800000 */
[----:B------:R-:W-:Y:S02]  /*1ea0*/  @!P4 SEL R12, R12, R61, !P3 ;  /* 0x0000003d0c0cc207 */ /* 0x000fe40005800000 */
[----:B------:R-:W-:Y:S02]  /*1eb0*/  FSETP.GEU.AND P4, PT, R62, R13, PT ;  /* 0x0000000d3e00720b */ /* 0x000fe40003f8e000 */
[----:B------:R-:W-:Y:S02]  /*1ec0*/  SEL R15, R15, 0xff800000, P5 ;  /* 0xff8000000f0f7807 */ /* 0x000fe40002800000 */
[----:B------:R-:W-:Y:S02]  /*1ed0*/  @!P6 SEL R13, R13, R62, !P4 ;  /* 0x0000003e0d0de207 */ /* 0x000fe40006000000 */
[----:B------:R-:W-:Y:S02]  /*1ee0*/  FSETP.NAN.AND P6, PT, R14, R14, PT ;  /* 0x0000000e0e00720b */ /* 0x000fe40003fc8000 */
[----:B------:R-:W-:-:S02]  /*1ef0*/  FSETP.NAN.AND P1, PT, R15, R15, PT ;  /* 0x0000000f0f00720b */ /* 0x000fc40003f28000 */
[----:B------:R-:W-:-:S09]  /*1f00*/  FSETP.GEU.AND P5, PT, R60, R14, PT ;  /* 0x0000000e3c00720b */ /* 0x000fd20003fae000 */
[----:B------:R-:W-:Y:S02]  /*1f10*/  @!P6 SEL R14, R14, R60, !P5 ;  /* 0x0000003c0e0ee207 */ /* 0x000fe40006800000 */
[----:B------:R-:W-:-:S04]  /*1f20*/  FSETP.GEU.AND P6, PT, R64, R15, PT ;  /* 0x0000000f4000720b */ /* 0x000fc80003fce000 */
[----:B------:R-:W-:Y:S02]  /*1f30*/  @!P1 SEL R15, R15, R64, !P6 ;  /* 0x000000400f0f9207 */ /* 0x000fe40007000000 */
[----:B------:R-:W-:Y:S02]  /*1f40*/  ISETP.NE.AND P1, PT, R8, RZ, PT ;  /* 0x000000ff0800720c */ /* 0x000fe40003f25270 */
[----:B------:R-:W-:Y:S02]  /*1f50*/  P2R R3, PR, RZ, 0x8 ;  /* 0x00000008ff037803 */ /* 0x000fe40000000000 */
[----:B------:R-:W-:Y:S02]  /*1f60*/  ISETP.NE.AND P3, PT, R0, RZ, PT ;  /* 0x000000ff0000720c */ /* 0x000fe40003f65270 */
[----:B------:R-:W-:Y:S02]  /*1f70*/  SEL R0, RZ, 0x1, !P1 ;  /* 0x00000001ff007807 */ /* 0x000fe40004800000 */
[----:B------:R-:W-:-:S02]  /*1f80*/  ISETP.NE.AND P1, PT, R72, RZ, PT ;  /* 0x000000ff4800720c */ /* 0x000fc40003f25270 */
[----:B------:R-:W-:Y:S02]  /*1f90*/  P2R R10, PR, RZ, 0x10 ;  /* 0x00000010ff0a7803 */ /* 0x000fe40000000000 */
[----:B------:R-:W-:Y:S02]  /*1fa0*/  ISETP.NE.AND P4, PT, R2, RZ, PT ;  /* 0x000000ff0200720c */ /* 0x000fe40003f85270 */
[----:B------:R-:W-:Y:S02]  /*1fb0*/  SEL R2, RZ, 0x1, !P1 ;  /* 0x00000001ff027807 */ /* 0x000fe40004800000 */
[----:B------:R-:W-:-:S04]  /*1fc0*/  ISETP.NE.AND P1, PT, R71, RZ, PT ;  /* 0x000000ff4700720c */ /* 0x000fc80003f25270 */
[----:B------:R-:W-:Y:S02]  /*1fd0*/  SEL R8, RZ, 0x1, !P1 ;  /* 0x00000001ff087807 */ /* 0x000fe40004800000 */
[----:B------:R-:W-:-:S04]  /*1fe0*/  ISETP.NE.AND P1, PT, R41, RZ, PT ;  /* 0x000000ff2900720c */ /* 0x000fc80003f25270 */
[----:B------:R-:W-:Y:S02]  /*1ff0*/  SEL R11, RZ, 0x1, !P1 ;  /* 0x00000001ff0b7807 */ /* 0x000fe40004800000 */
[----:B------:R-:W-:-:S04]  /*2000*/  ISETP.NE.AND P1, PT, R33, RZ, PT ;  /* 0x000000ff2100720c */ /* 0x000fc80003f25270 */
[----:B------:R-:W-:Y:S02]  /*2010*/  SEL R33, RZ, 0x1, !P1 ;  /* 0x00000001ff217807 */ /* 0x000fe40004800000 */
[----:B------:R-:W-:-:S04]  /*2020*/  ISETP.NE.AND P1, PT, R32, RZ, PT ;  /* 0x000000ff2000720c */ /* 0x000fc80003f25270 */
[----:B------:R-:W-:Y:S02]  /*2030*/  SEL R32, RZ, 0x1, !P1 ;  /* 0x00000001ff207807 */ /* 0x000fe40004800000 */
[----:B------:R-:W-:Y:S02]  /*2040*/  ISETP.NE.AND P1, PT, R31, RZ, PT ;  /* 0x000000ff1f00720c */ /* 0x000fe40003f25270 */
[----:B------:R-:W-:Y:S02]  /*2050*/  P2R R48, PR, RZ, 0x40 ;  /* 0x00000040ff307803 */ /* 0x000fe40000000000 */
[----:B------:R-:W-:Y:S02]  /*2060*/  ISETP.NE.AND P6, PT, R35, RZ, PT ;  /* 0x000000ff2300720c */ /* 0x000fe40003fc5270 */
[----:B------:R-:W-:Y:S02]  /*2070*/  SEL R35, RZ, 0x1, !P1 ;  /* 0x00000001ff237807 */ /* 0x000fe40004800000 */
[----:B------:R-:W-:-:S04]  /*2080*/  ISETP.NE.AND P1, PT, R34, RZ, PT ;  /* 0x000000ff2200720c */ /* 0x000fc80003f25270 */
[----:B------:R-:W-:Y:S02]  /*2090*/  SEL R34, RZ, 0x1, !P1 ;  /* 0x00000001ff227807 */ /* 0x000fe40004800000 */
[----:B------:R-:W-:-:S04]  /*20a0*/  ISETP.NE.AND P1, PT, R40, RZ, PT ;  /* 0x000000ff2800720c */ /* 0x000fc80003f25270 */
[----:B------:R-:W-:Y:S02]  /*20b0*/  SEL R0, R0, 0x2, P1 ;  /* 0x0000000200007807 */ /* 0x000fe40000800000 */
[----:B------:R-:W-:-:S04]  /*20c0*/  ISETP.NE.AND P1, PT, R16, RZ, PT ;  /* 0x000000ff1000720c */ /* 0x000fc80003f25270 */
[----:B------:R-:W-:Y:S02]  /*20d0*/  SEL R16, R2, 0x2, P1 ;  /* 0x0000000202107807 */ /* 0x000fe40000800000 */
[----:B------:R-:W-:-:S04]  /*20e0*/  ISETP.NE.AND P1, PT, R39, RZ, PT ;  /* 0x000000ff2700720c */ /* 0x000fc80003f25270 */
[----:B------:R-:W-:Y:S02]  /*20f0*/  SEL R31, R8, 0x2, P1 ;  /* 0x00000002081f7807 */ /* 0x000fe40000800000 */
[----:B------:R-:W-:Y:S02]  /*2100*/  ISETP.NE.AND P1, PT, R38, RZ, PT ;  /* 0x000000ff2600720c */ /* 0x000fe40003f25270 */
[----:B------:R-:W-:Y:S02]  /*2110*/  SEL R34, R34, 0x2, P6 ;  /* 0x0000000222227807 */ /* 0x000fe40003000000 */
[----:B------:R-:W-:Y:S02]  /*2120*/  SEL R8, R11, 0x2, P1 ;  /* 0x000000020b087807 */ /* 0x000fe40000800000 */
[----:B------:R-:W-:Y:S02]  /*2130*/  ISETP.NE.AND P1, PT, R37, RZ, PT ;  /* 0x000000ff2500720c */ /* 0x000fe40003f25270 */
[----:B------:R-:W-:-:S02]  /*2140*/  ISETP.NE.AND P6, PT, R9, RZ, PT ;  /* 0x000000ff0900720c */ /* 0x000fc40003fc5270 */
[----:B------:R-:W-:Y:S02]  /*2150*/  SEL R2, R33, 0x2, P1 ;  /* 0x0000000221027807 */ /* 0x000fe40000800000 */
[----:B------:R-:W-:Y:S02]  /*2160*/  ISETP.NE.AND P1, PT, R36, RZ, PT ;  /* 0x000000ff2400720c */ /* 0x000fe40003f25270 */
[----:B------:R-:W-:Y:S02]  /*2170*/  P2R R9, PR, RZ, 0x40 ;  /* 0x00000040ff097803 */ /* 0x000fe40000000000 */
[----:B------:R-:W-:Y:S02]  /*2180*/  ISETP.NE.AND P6, PT, R56, RZ, PT ;  /* 0x000000ff3800720c */ /* 0x000fe40003fc5270 */
[----:B------:R-:W-:Y:S02]  /*2190*/  SEL R11, R32, 0x2, P1 ;  /* 0x00000002200b7807 */ /* 0x000fe40000800000 */
[----:B------:R-:W-:-:S02]  /*21a0*/  ISETP.NE.AND P1, PT, R30, RZ, PT ;  /* 0x000000ff1e00720c */ /* 0x000fc40003f25270 */
[----:B------:R-:W-:Y:S02]  /*21b0*/  P2R R32, PR, RZ, 0x40 ;  /* 0x00000040ff207803 */ /* 0x000fe40000000000 */
[----:B------:R-:W-:Y:S02]  /*21c0*/  ISETP.NE.AND P6, PT, R55, RZ, PT ;  /* 0x000000ff3700720c */ /* 0x000fe40003fc5270 */
[----:B------:R-:W-:Y:S02]  /*21d0*/  SEL R35, R35, 0x2, P1 ;  /* 0x0000000223237807 */ /* 0x000fe40000800000 */
[----:B------:R-:W-:Y:S02]  /*21e0*/  ISETP.NE.AND P1, PT, R26, RZ, PT ;  /* 0x000000ff1a00720c */ /* 0x000fe40003f25270 */
[----:B------:R-:W-:Y:S02]  /*21f0*/  P2R R33, PR, RZ, 0x40 ;  /* 0x00000040ff217803 */ /* 0x000fe40000000000 */
[----:B------:R-:W-:-:S02]  /*2200*/  ISETP.NE.AND P6, PT, R6, RZ, PT ;  /* 0x000000ff0600720c */ /* 0x000fc40003fc5270 */
[----:B------:R-:W-:Y:S02]  /*2210*/  SEL R26, R31, 0x3, P4 ;  /* 0x000000031f1a7807 */ /* 0x000fe40002000000 */
[----:B------:R-:W-:Y:S02]  /*2220*/  SEL R31, R0, 0x3, P0 ;  /* 0x00000003001f7807 */ /* 0x000fe40000000000 */
[----:B------:R-:W-:Y:S02]  /*2230*/  SEL R0, R34, 0x3, P1 ;  /* 0x0000000322007807 */ /* 0x000fe40000800000 */
[----:B------:R-:W-:Y:S02]  /*2240*/  P2R R34, PR, RZ, 0x40 ;  /* 0x00000040ff227803 */ /* 0x000fe40000000000 */
[----:B------:R-:W-:Y:S02]  /*2250*/  ISETP.NE.AND P6, PT, R7, RZ, PT ;  /* 0x000000ff0700720c */ /* 0x000fe40003fc5270 */
[----:B------:R-:W-:-:S02]  /*2260*/  SEL R30, R16, 0x3, P3 ;  /* 0x00000003101e7807 */ /* 0x000fc40001800000 */
[----:B------:R-:W-:Y:S02]  /*2270*/  SEL R16, R35, 0x3, P2 ;  /* 0x0000000323107807 */ /* 0x000fe40001000000 */
        /* <DEDUP_REMOVED lines=26> */
[----:B------:R-:W-:Y:S02]  /*2420*/  ISETP.NE.AND P4, PT, R43, RZ, PT ;  /* 0x000000ff2b00720c */ /* 0x000fe40003f85270 */
[----:B------:R-:W-:Y:S02]  /*2430*/  P2R R43, PR, RZ, 0x40 ;  /* 0x00000040ff2b7803 */ /* 0x000fe40000000000 */
[----:B------:R-:W-:Y:S02]  /*2440*/  ISETP.NE.AND P6, PT, R44, RZ, PT ;  /* 0x000000ff2c00720c */ /* 0x000fe40003fc5270 */
[----:B------:R-:W-:-:S02]  /*2450*/  P2R R38, PR, RZ, 0x10 ;  /* 0x00000010ff267803 */ /* 0x000fc40000000000 */
[----:B------:R-:W-:Y:S02]  /*2460*/  ISETP.NE.AND P4, PT, R42, RZ, PT ;  /* 0x000000ff2a00720c */ /* 0x000fe40003f85270 */
[----:B------:R-:W-:Y:S02]  /*2470*/  P2R R42, PR, RZ, 0x40 ;  /* 0x00000040ff2a7803 */ /* 0x000fe40000000000 */
[----:B------:R-:W-:Y:S02]  /*2480*/  ISETP.NE.AND P6, PT, R75, RZ, PT ;  /* 0x000000ff4b00720c */ /* 0x000fe40003fc5270 */
[----:B------:R-:W-:Y:S02]  /*2490*/  P2R R24, PR, RZ, 0x20 ;  /* 0x00000020ff187803 */ /* 0x000fe40000000000 */
[----:B------:R-:W-:Y:S02]  /*24a0*/  P2R R41, PR, RZ, 0x40 ;  /* 0x00000040ff297803 */ /* 0x000fe40000000000 */
[----:B------:R-:W-:-:S02]  /*24b0*/  ISETP.NE.AND P6, PT, R74, RZ, PT ;  /* 0x000000ff4a00720c */ /* 0x000fc40003fc5270 */
[----:B------:R-:W-:Y:S02]  /*24c0*/  ISETP.NE.AND P5, PT, R77, RZ, PT ;  /* 0x000000ff4d00720c */ /* 0x000fe40003fa5270 */
[----:B------:R-:W-:Y:S02]  /*24d0*/  SEL R26, R26, 0x4, P6 ;  /* 0x000000041a1a7807 */ /* 0x000fe40003000000 */
[----:B------:R-:W-:Y:S02]  /*24e0*/  SEL R8, R8, 0x3, P5 ;  /* 0x0000000308087807 */ /* 0x000fe40002800000 */
[----:B------:R-:W-:Y:S02]  /*24f0*/  SEL R11, R11, 0x3, P4 ;  /* 0x000000030b0b7807 */ /* 0x000fe40002000000 */
[----:B------:R-:W-:Y:S02]  /*2500*/  ISETP.NE.AND P6, PT, R41, RZ, PT ;  /* 0x000000ff2900720c */ /* 0x000fe40003fc5270 */
[----:B------:R-:W-:-:S02]  /*2510*/  ISETP.NE.AND P4, PT, R38, RZ, PT ;  /* 0x000000ff2600720c */ /* 0x000fc40003f85270 */
[----:B------:R-:W-:Y:S02]  /*2520*/  SEL R8, R8, 0x4, P6 ;  /* 0x0000000408087807 */ /* 0x000fe40003000000 */
[----:B------:R-:W-:Y:S02]  /*2530*/  SEL R2, R2, 0x3, P4 ;  /* 0x0000000302027807 */ /* 0x000fe40002000000 */
[----:B------:R-:W-:-:S04]  /*2540*/  ISETP.NE.AND P6, PT, R42, RZ, PT ;  /* 0x000000ff2a00720c */ /* 0x000fc80003fc5270 */
[----:B------:R-:W-:Y:S02]  /*2550*/  SEL R2, R2, 0x4, P6 ;  /* 0x0000000402027807 */ /* 0x000fe40003000000 */
[----:B------:R-:W-:-:S04]  /*2560*/  ISETP.NE.AND P6, PT, R43, RZ, PT ;  /* 0x000000ff2b00720c */ /* 0x000fc80003fc5270 */
[----:B------:R-:W-:Y:S02]  /*2570*/  SEL R11, R11, 0x4, P6 ;  /* 0x000000040b0b7807 */ /* 0x000fe40003000000 */
[----:B------:R-:W-:-:S04]  /*2580*/  ISETP.NE.AND P6, PT, R46, RZ, PT ;  /* 0x000000ff2e00720c */ /* 0x000fc80003fc5270 */
[----:B------:R-:W-:Y:S02]  /*2590*/  SEL R16, R16, 0x4, P6 ;  /* 0x0000000410107807 */ /* 0x000fe40003000000 */
[----:B------:R-:W-:-:S04]  /*25a0*/  ISETP.NE.AND P6, PT, R47, RZ, PT ;  /* 0x000000ff2f00720c */ /* 0x000fc80003fc5270 */
[----:B------:R-:W-:Y:S02]  /*25b0*/  SEL R0, R0, 0x4, P6 ;  /* 0x0000000400007807 */ /* 0x000fe40003000000 */
[----:B------:R-:W-:Y:S02]  /*25c0*/  ISETP.NE.AND P6, PT, R49, RZ, PT ;  /* 0x000000ff3100720c */ /* 0x000fe40003fc5270 */
[----:B------:R-:W-:Y:S02]  /*25d0*/  ISETP.NE.AND P0, PT, R73, RZ, PT ;  /* 0x000000ff4900720c */ /* 0x000fe40003f05270 */
[----:B------:R-:W-:Y:S02]  /*25e0*/  SEL R8, R8, 0x5, P6 ;  /* 0x0000000508087807 */ /* 0x000fe40003000000 */
[----:B------:R-:W-:Y:S02]  /*25f0*/  ISETP.NE.AND P6, PT, R51, RZ, PT ;  /* 0x000000ff3300720c */ /* 0x000fe40003fc5270 */
[----:B------:R-:W-:-:S02]  /*2600*/  SEL R30, R30, 0x4, P0 ;  /* 0x000000041e1e7807 */ /* 0x000fc40000000000 */
[----:B------:R-:W-:Y:S02]  /*2610*/  SEL R26, R26, 0x5, P6 ;  /* 0x000000051a1a7807 */ /* 0x000fe40003000000 */
[----:B------:R-:W-:Y:S02]  /*2620*/  ISETP.NE.AND P6, PT, R52, RZ, PT ;  /* 0x000000ff3400720c */ /* 0x000fe40003fc5270 */
[----:B------:R-:W-:Y:S02]  /*2630*/  ISETP.NE.AND P3, PT, R76, RZ, PT ;  /* 0x000000ff4c00720c */ /* 0x000fe40003f65270 */
        /* <DEDUP_REMOVED lines=24> */
[----:B------:R-:W-:-:S02]  /*27c0*/  ISETP.NE.AND P6, PT, R32, RZ, PT ;  /* 0x000000ff2000720c */ /* 0x000fc40003fc5270 */
[----:B------:R-:W-:Y:S02]  /*27d0*/  SEL R31, R31, 0x7, P2 ;  /* 0x000000071f1f7807 */ /* 0x000fe40001000000 */
[----:B------:R-:W-:Y:S02]  /*27e0*/  ISETP.NE.AND P3, PT, R25, RZ, PT ;  /* 0x000000ff1900720c */ /* 0x000fe40003f65270 */
[----:B------:R-:W-:Y:S02]  /*27f0*/  SEL R0, R0, 0x6, P6 ;  /* 0x0000000600007807 */ /* 0x000fe40003000000 */
[----:B------:R-:W-:Y:S02]  /*2800*/  SEL R26, R26, 0x7, P5 ;  /* 0x000000071a1a7807 */ /* 0x000fe40002800000 */
[----:B------:R-:W-:Y:S02]  /*2810*/  ISETP.NE.AND P2, PT, R57, RZ, PT ;  /* 0x000000ff3900720c */ /* 0x000fe40003f45270 */
[----:B------:R-:W-:-:S02]  /*2820*/  SEL R26, R26, 0x8, P3 ;  /* 0x000000081a1a7807 */ /* 0x000fc40001800000 */
[----:B------:R-:W-:Y:S02]  /*2830*/  SEL R0, R0, 0x7, P2 ;  /* 0x0000000700007807 */ /* 0x000fe40001000000 */
[----:B------:R-:W-:Y:S02]  /*2840*/  ISETP.NE.AND P3, PT, R3, RZ, PT ;  /* 0x000000ff0300720c */ /* 0x000fe40003f65270 */
[----:B------:R-:W-:Y:S02]  /*2850*/  ISETP.NE.AND P0, PT, R27, RZ, PT ;  /* 0x000000ff1b00720c */ /* 0x000fe40003f05270 */
[----:B------:R-:W-:Y:S02]  /*2860*/  SEL R27, R0, 0x8, P3 ;  /* 0x00000008001b7807 */ /* 0x000fe40001800000 */
[----:B------:R-:W1:Y:S01]  /*2870*/  S2R R0, SR_TID.X ;  /* 0x0000000000007919 */ /* 0x000e620000002100 */
[----:B------:R-:W2:Y:S01]  /*2880*/  S2R R70, SR_TID.X ;  /* 0x0000000000467919 */ /* 0x000ea20000002100 */
[----:B0-----:R-:W-:Y:S01]  /*2890*/  UPRMT UR4, UR5, 0x654, UR4 ;  /* 0x0000065405047896 */ /* 0x001fe20008000004 */
[----:B-1----:R-:W-:-:S05]  /*28a0*/  IMAD.SHL.U32 R2, R0, 0x8, RZ ;  /* 0x0000000800027824 */ /* 0x002fca00078e00ff */
[----:B------:R-:W-:-:S04]  /*28b0*/  LOP3.LUT R2, R2, 0x3f8, RZ, 0xc0, !PT ;  /* 0x000003f802027812 */ /* 0x000fc800078ec0ff */
[----:B------:R-:W-:Y:S01]  /*28c0*/  LEA R28, R2, UR4, 0x2 ;  /* 0x00000004021c7c11 */ /* 0x000fe2000f8e10ff */
[----:B--2---:R-:W-:Y:S01]  /*28d0*/  IMAD.SHL.U32 R0, R70, 0x4, RZ ;  /* 0x0000000446007824 */ /* 0x004fe200078e00ff */
[----:B------:R-:W-:Y:S01]  /*28e0*/  ISETP.NE.AND P6, PT, R9, RZ, PT ;  /* 0x000000ff0900720c */ /* 0x000fe20003fc5270 */
[----:B------:R-:W0:Y:S02]  /*28f0*/  LDC.64 R2, c[0x0][0x218] ;  /* 0x00008600ff027b82 */ /* 0x000e240000000a00 */
[----:B------:R-:W-:Y:S04]  /*2900*/  STS.128 [R28], R20 ;  /* 0x000000141c007388 */ /* 0x000fe80000000c00 */
[----:B------:R1:W-:Y:S01]  /*2910*/  STS.128 [R28+0x10], R12 ;  /* 0x0000100c1c007388 */ /* 0x0003e20000000c00 */
[----:B------:R-:W-:-:S02]  /*2920*/  ISETP.NE.AND P1, PT, R18, RZ, PT ;  /* 0x000000ff1200720c */ /* 0x000fc40003f25270 */
[----:B------:R-:W-:Y:S01]  /*2930*/  LOP3.LUT R0, R0, 0x1fc, RZ, 0xc0, !PT ;  /* 0x000001fc00007812 */ /* 0x000fe200078ec0ff */
[----:B------:R-:W2:Y:S01]  /*2940*/  S2R R70, SR_CTAID.X ;  /* 0x0000000000467919 */ /* 0x000ea20000002500 */
[----:B------:R-:W-:Y:S01]  /*2950*/  BAR.SYNC.DEFER_BLOCKING 0x0 ;  /* 0x0000000000007b1d */ /* 0x000fe20000010000 */
[----:B------:R-:W-:Y:S02]  /*2960*/  ISETP.NE.AND P4, PT, R29, RZ, PT ;  /* 0x000000ff1d00720c */ /* 0x000fe40003f85270 */
[----:B------:R-:W-:Y:S02]  /*2970*/  SEL R8, R8, 0x7, P6 ;  /* 0x0000000708087807 */ /* 0x000fe40003000000 */
[----:B------:R-:W-:Y:S02]  /*2980*/  SEL R30, R30, 0x7, P1 ;  /* 0x000000071e1e7807 */ /* 0x000fe40000800000 */
[----:B------:R-:W-:Y:S01]  /*2990*/  LEA R29, R0, UR4, 0x2 ;  /* 0x00000004001d7c11 */ /* 0x000fe2000f8e10ff */
[----:B------:R-:W-:Y:S01]  /*29a0*/  ULDC.64 UR4, c[0x0][0x218] ;  /* 0x0000860000047ab9 */ /* 0x000fe20000000a00 */
[----:B------:R-:W-:-:S02]  /*29b0*/  ISETP.NE.AND P1, PT, R58, RZ, PT ;  /* 0x000000ff3a00720c */ /* 0x000fc40003f25270 */
[----:B------:R-:W-:Y:S02]  /*29c0*/  SEL R5, R8, 0x8, P4 ;  /* 0x0000000808057807 */ /* 0x000fe40002000000 */
[----:B------:R-:W-:Y:S02]  /*29d0*/  ISETP.NE.AND P5, PT, R24, RZ, PT ;  /* 0x000000ff1800720c */ /* 0x000fe40003fa5270 */
[----:B------:R-:W-:Y:S02]  /*29e0*/  ISETP.NE.AND P4, PT, R10, RZ, PT ;  /* 0x000000ff0a00720c */ /* 0x000fe40003f85270 */
[----:B------:R-:W-:Y:S02]  /*29f0*/  SEL R30, R30, 0x8, P0 ;  /* 0x000000081e1e7807 */ /* 0x000fe40000000000 */
[----:B------:R-:W-:Y:S02]  /*2a00*/  SEL R24, R16, 0x7, P1 ;  /* 0x0000000710187807 */ /* 0x000fe40000800000 */
[----:B------:R-:W-:Y:S01]  /*2a10*/  ISETP.NE.AND P0, PT, R19, RZ, PT ;  /* 0x000000ff1300720c */ /* 0x000fe20003f05270 */
[----:B------:R-:W3:Y:S04]  /*2a20*/  LDS.128 R8, [R29] ;  /* 0x000000001d087984 */ /* 0x000ee80000000c00 */
[----:B------:R-:W4:Y:S01]  /*2a30*/  LDS.128 R16, [R29+0x800] ;  /* 0x000800001d107984 */ /* 0x000f220000000c00 */
[----:B------:R-:W-:-:S02]  /*2a40*/  ISETP.NE.AND P1, PT, R54, RZ, PT ;  /* 0x000000ff3600720c */ /* 0x000fc40003f25270 */
[----:B------:R-:W-:Y:S02]  /*2a50*/  ISETP.NE.AND P3, PT, R50, RZ, PT ;  /* 0x000000ff3200720c */ /* 0x000fe40003f65270 */
[----:B------:R-:W-:Y:S02]  /*2a60*/  SEL R31, R31, 0x8, P0 ;  /* 0x000000081f1f7807 */ /* 0x000fe40000000000 */
[----:B------:R-:W-:Y:S02]  /*2a70*/  ISETP.NE.AND P2, PT, R63, RZ, PT ;  /* 0x000000ff3f00720c */ /* 0x000fe40003f45270 */
[----:B------:R-:W-:Y:S02]  /*2a80*/  ISETP.NE.AND P0, PT, R59, RZ, PT ;  /* 0x000000ff3b00720c */ /* 0x000fe40003f05270 */
[----:B------:R-:W-:Y:S02]  /*2a90*/  SEL R6, R6, 0x6, P3 ;  /* 0x0000000606067807 */ /* 0x000fe40001800000 */
[----:B------:R-:W-:Y:S01]  /*2aa0*/  SEL R7, R7, 0x6, P1 ;  /* 0x0000000607077807 */ /* 0x000fe20000800000 */
[----:B--2---:R-:W-:Y:S01]  /*2ab0*/  IMAD.SHL.U32 R70, R70, 0x400, RZ ;  /* 0x0000040046467824 */ /* 0x004fe200078e00ff */
[----:B------:R-:W-:-:S02]  /*2ac0*/  ISETP.NE.AND P6, PT, R48, RZ, PT ;  /* 0x000000ff3000720c */ /* 0x000fc40003fc5270 */
[----:B------:R-:W-:Y:S02]  /*2ad0*/  SEL R6, R6, 0x7, P0 ;  /* 0x0000000706067807 */ /* 0x000fe40000000000 */
[----:B------:R-:W-:Y:S02]  /*2ae0*/  SEL R7, R7, 0x7, P2 ;  /* 0x0000000707077807 */ /* 0x000fe40001000000 */
[----:B------:R-:W-:Y:S02]  /*2af0*/  PRMT R25, R5, 0x3340, R26 ;  /* 0x0000334005197816 */ /* 0x000fe4000000001a */
[----:B------:R-:W-:Y:S02]  /*2b00*/  LOP3.LUT R5, R70, R0, RZ, 0xfc, !PT ;  /* 0x0000000046057212 */ /* 0x000fe400078efcff */
[----:B------:R-:W-:Y:S02]  /*2b10*/  SEL R24, R24, 0x8, P4 ;  /* 0x0000000818187807 */ /* 0x000fe40002000000 */
[----:B------:R-:W-:-:S02]  /*2b20*/  SEL R0, R6, 0x8, P5 ;  /* 0x0000000806007807 */ /* 0x000fc40002800000 */
[----:B------:R-:W-:Y:S02]  /*2b30*/  SEL R7, R7, 0x8, P6 ;  /* 0x0000000807077807 */ /* 0x000fe40003000000 */
[----:B-1----:R-:W-:Y:S02]  /*2b40*/  SHF.R.S32.HI R14, RZ, 0x1f, R70 ;  /* 0x0000001fff0e7819 */ /* 0x002fe40000011446 */
[----:B------:R-:W-:Y:S02]  /*2b50*/  LEA R6, P0, R5, UR4, 0x2 ;  /* 0x0000000405067c11 */ /* 0x000fe4000f8010ff */
[----:B------:R-:W-:Y:S02]  /*2b60*/  PRMT R30, R30, 0x3340, R31 ;  /* 0x000033401e1e7816 */ /* 0x000fe4000000001f */
[----:B------:R-:W-:Y:S02]  /*2b70*/  PRMT R27, R27, 0x3340, R24 ;  /* 0x000033401b1b7816 */ /* 0x000fe40000000018 */
[----:B------:R-:W-:-:S02]  /*2b80*/  IADD3 R12, P1, R4, UR8, RZ ;  /* 0x00000008040c7c10 */ /* 0x000fc4000ff3e0ff */
[----:B------:R-:W-:Y:S01]  /*2b90*/  PRMT R0, R0, 0x3340, R7 ;  /* 0x0000334000007816 */ /* 0x000fe20000000007 */
[C---:B0-----:R-:W-:Y:S01]  /*2ba0*/  IMAD.WIDE R2, R5.reuse, 0x4, R2 ;  /* 0x0000000405027825 */ /* 0x041fe200078e0202 */
[----:B------:R-:W-:Y:S02]  /*2bb0*/  LEA.HI.X R7, R5, UR5, R14, 0x2, P0 ;  /* 0x0000000505077c11 */ /* 0x000fe400080f140e */
[----:B------:R-:W-:Y:S02]  /*2bc0*/  LEA.HI.X.SX32 R13, R4, UR9, 0x1, P1 ;  /* 0x00000009040d7c11 */ /* 0x000fe400088f0eff */
[----:B------:R-:W-:Y:S02]  /*2bd0*/  PRMT R30, R25, 0x5410, R30 ;  /* 0x00005410191e7816 */ /* 0x000fe4000000001e */
[----:B------:R-:W-:Y:S01]  /*2be0*/  PRMT R31, R27, 0x5410, R0 ;  /* 0x000054101b1f7816 */ /* 0x000fe20000000000 */
[----:B---3--:R-:W-:Y:S04]  /*2bf0*/  STG.E.128 desc[UR6][R2.64], R8 ;  /* 0x0000000802007986 */ /* 0x008fe8000c101d06 */
[----:B----4-:R-:W-:Y:S04]  /*2c00*/  STG.E.128 desc[UR6][R6.64+0x800], R16 ;  /* 0x0008001006007986 */ /* 0x010fe8000c101d06 */
[----:B------:R-:W-:Y:S01]  /*2c10*/  STG.E.64 desc[UR6][R12.64], R30 ;  /* 0x0000001e0c007986 */ /* 0x000fe2000c101b06 */
[----:B------:R-:W-:Y:S05]  /*2c20*/  EXIT ;  /* 0x000000000000794d */ /* 0x000fea0003800000 */
.L_x_0:
[----:B------:R-:W-:-:S00]  /*2c30*/  BRA `(.L_x_0) ;  /* 0xfffffffc00fc7947 */ /* 0x000fc0000383ffff */
[----:B------:R-:W-:-:S00]  /*2c40*/  NOP ;  /* 0x0000000000007918 */ /* 0x000fc00000000000 */
        /* <DEDUP_REMOVED lines=11> */
.L_x_1:


//--------------------- .nv.shared.triton_poi_fused_max_pool2d_with_indices_4 --------------------------
	.section	.nv.shared.triton_poi_fused_max_pool2d_with_indices_4,"aw",@nobits
	.sectionflags	@""
	.align	16
	.zero		1024


//--------------------- .nv.constant0.triton_poi_fused_max_pool2d_with_indices_4 --------------------------
	.section	.nv.constant0.triton_poi_fused_max_pool2d_with_indices_4,"a",@progbits
	.sectionflags	@""
	.align	4
.nv.constant0.triton_poi_fused_max_pool2d_with_indices_4:
	.zero		556
